//
// Generated by NVIDIA NVVM Compiler
//
// Compiler Build ID: CL-36424714
// Cuda compilation tools, release 13.0, V13.0.88
// Based on NVVM 20.0.0
//

.version 9.0
.target sm_100
.address_size 64

	// .globl	dropout_fwd_f16

.visible .entry dropout_fwd_f16(
	.param .align 2 .b8 dropout_fwd_f16_param_0[2],
	.param .u64 dropout_fwd_f16_param_1,
	.param .u64 .ptr .align 1 dropout_fwd_f16_param_2,
	.param .u64 .ptr .align 1 dropout_fwd_f16_param_3,
	.param .u64 .ptr .align 1 dropout_fwd_f16_param_4
)
{
	.reg .pred 	%p<6>;
	.reg .b16 	%rs<32>;
	.reg .b32 	%r<10>;
	.reg .b32 	%f<14>;
	.reg .b64 	%rd<16>;
	.reg .b64 	%fd<3>;

	ld.param.u16 	%rs8, [dropout_fwd_f16_param_0];
	ld.param.u64 	%rd7, [dropout_fwd_f16_param_1];
	ld.param.u64 	%rd8, [dropout_fwd_f16_param_2];
	ld.param.u64 	%rd9, [dropout_fwd_f16_param_3];
	ld.param.u64 	%rd10, [dropout_fwd_f16_param_4];
	mov.f64 	%fd1, 0d0000000000000000;
	// begin inline asm
	{  cvt.rn.f16.f64 %rs9, %fd1;}

	// end inline asm
	mov.f64 	%fd2, 0d3FF0000000000000;
	// begin inline asm
	{  cvt.rn.f16.f64 %rs10, %fd2;}

	// end inline asm
	mov.u32 	%r6, %ctaid.x;
	mov.u32 	%r1, %ntid.x;
	mov.u32 	%r7, %tid.x;
	mad.lo.s32 	%r9, %r6, %r1, %r7;
	cvt.u64.u32 	%rd15, %r9;
	setp.le.u64 	%p1, %rd7, %rd15;
	@%p1 bra 	$L__BB0_7;
	mov.u32 	%r8, %nctaid.x;
	mul.lo.s32 	%r3, %r1, %r8;
	cvta.to.global.u64 	%rd2, %rd9;
	cvta.to.global.u64 	%rd3, %rd8;
	cvta.to.global.u64 	%rd4, %rd10;
$L__BB0_2:
	add.s64 	%rd11, %rd2, %rd15;
	ld.global.u8 	%rs11, [%rd11];
	setp.ne.s16 	%p2, %rs11, 0;
	mov.u16 	%rs31, %rs9;
	@%p2 bra 	$L__BB0_6;
	// begin inline asm
	{sub.f16 %rs12,%rs10,%rs8;
}
	// end inline asm
	// begin inline asm
	{  cvt.f32.f16 %f5, %rs10;}

	// end inline asm
	// begin inline asm
	{  cvt.f32.f16 %f6, %rs12;}

	// end inline asm
	// begin inline asm
	{rcp.approx.ftz.f32 %f7, %f6;
}
	// end inline asm
	mul.f32 	%f9, %f5, %f7;
	// begin inline asm
	{  cvt.rn.f16.f32 %rs31, %f9;}

	// end inline asm
	// begin inline asm
	{abs.f16 %rs18,%rs31;
}
	// end inline asm
	mov.b16 	%rs22, 143;
	// begin inline asm
	{ .reg .pred __$temp3;
  setp.lt.f16  __$temp3, %rs18, %rs22;
  selp.u16 %rs20, 1, 0, __$temp3;}
	// end inline asm
	setp.eq.s16 	%p3, %rs20, 0;
	@%p3 bra 	$L__BB0_6;
	mov.f32 	%f10, 0f00000000;
	// begin inline asm
	{  cvt.rn.f16.f32 %rs23, %f10;}

	// end inline asm
	// begin inline asm
	{ .reg .pred __$temp3;
  setp.lt.f16  __$temp3, %rs23, %rs18;
  selp.u16 %rs24, 1, 0, __$temp3;}
	// end inline asm
	setp.eq.s16 	%p4, %rs24, 0;
	@%p4 bra 	$L__BB0_6;
	neg.f32 	%f12, %f6;
	fma.rn.f32 	%f13, %f12, %f9, %f5;
	fma.rn.f32 	%f11, %f7, %f13, %f9;
	// begin inline asm
	{  cvt.rn.f16.f32 %rs31, %f11;}

	// end inline asm
$L__BB0_6:
	shl.b64 	%rd12, %rd15, 1;
	add.s64 	%rd13, %rd3, %rd12;
	ld.global.u16 	%rs29, [%rd13];
	// begin inline asm
	{mul.f16 %rs28,%rs29,%rs31;
}
	// end inline asm
	add.s64 	%rd14, %rd4, %rd12;
	st.global.u16 	[%rd14], %rs28;
	add.s32 	%r9, %r9, %r3;
	cvt.u64.u32 	%rd15, %r9;
	setp.gt.u64 	%p5, %rd7, %rd15;
	@%p5 bra 	$L__BB0_2;
$L__BB0_7:
	ret;

}
	// .globl	dropout_bwd_f16
.visible .entry dropout_bwd_f16(
	.param .align 2 .b8 dropout_bwd_f16_param_0[2],
	.param .u64 dropout_bwd_f16_param_1,
	.param .u64 .ptr .align 1 dropout_bwd_f16_param_2,
	.param .u64 .ptr .align 1 dropout_bwd_f16_param_3,
	.param .u64 .ptr .align 1 dropout_bwd_f16_param_4
)
{
	.reg .pred 	%p<6>;
	.reg .b16 	%rs<32>;
	.reg .b32 	%r<10>;
	.reg .b32 	%f<14>;
	.reg .b64 	%rd<17>;
	.reg .b64 	%fd<3>;

	ld.param.u16 	%rs8, [dropout_bwd_f16_param_0];
	ld.param.u64 	%rd7, [dropout_bwd_f16_param_1];
	ld.param.u64 	%rd8, [dropout_bwd_f16_param_2];
	ld.param.u64 	%rd9, [dropout_bwd_f16_param_3];
	ld.param.u64 	%rd10, [dropout_bwd_f16_param_4];
	mov.f64 	%fd1, 0d0000000000000000;
	// begin inline asm
	{  cvt.rn.f16.f64 %rs9, %fd1;}

	// end inline asm
	mov.f64 	%fd2, 0d3FF0000000000000;
	// begin inline asm
	{  cvt.rn.f16.f64 %rs10, %fd2;}

	// end inline asm
	mov.u32 	%r6, %ctaid.x;
	mov.u32 	%r1, %ntid.x;
	mov.u32 	%r7, %tid.x;
	mad.lo.s32 	%r9, %r6, %r1, %r7;
	cvt.u64.u32 	%rd16, %r9;
	setp.le.u64 	%p1, %rd7, %rd16;
	@%p1 bra 	$L__BB1_7;
	mov.u32 	%r8, %nctaid.x;
	mul.lo.s32 	%r3, %r1, %r8;
	cvta.to.global.u64 	%rd2, %rd8;
	cvta.to.global.u64 	%rd3, %rd10;
	cvta.to.global.u64 	%rd4, %rd9;
$L__BB1_2:
	add.s64 	%rd11, %rd2, %rd16;
	ld.global.u8 	%rs11, [%rd11];
	setp.ne.s16 	%p2, %rs11, 0;
	mov.u16 	%rs31, %rs9;
	@%p2 bra 	$L__BB1_6;
	shl.b64 	%rd12, %rd16, 1;
	add.s64 	%rd13, %rd3, %rd12;
	// begin inline asm
	{sub.f16 %rs12,%rs10,%rs8;
}
	// end inline asm
	ld.global.u16 	%rs15, [%rd13];
	// begin inline asm
	{  cvt.f32.f16 %f5, %rs15;}

	// end inline asm
	// begin inline asm
	{  cvt.f32.f16 %f6, %rs12;}

	// end inline asm
	// begin inline asm
	{rcp.approx.ftz.f32 %f7, %f6;
}
	// end inline asm
	mul.f32 	%f9, %f5, %f7;
	// begin inline asm
	{  cvt.rn.f16.f32 %rs31, %f9;}

	// end inline asm
	// begin inline asm
	{abs.f16 %rs18,%rs31;
}
	// end inline asm
	mov.b16 	%rs22, 143;
	// begin inline asm
	{ .reg .pred __$temp3;
  setp.lt.f16  __$temp3, %rs18, %rs22;
  selp.u16 %rs20, 1, 0, __$temp3;}
	// end inline asm
	setp.eq.s16 	%p3, %rs20, 0;
	@%p3 bra 	$L__BB1_6;
	mov.f32 	%f10, 0f00000000;
	// begin inline asm
	{  cvt.rn.f16.f32 %rs23, %f10;}

	// end inline asm
	// begin inline asm
	{ .reg .pred __$temp3;
  setp.lt.f16  __$temp3, %rs23, %rs18;
  selp.u16 %rs24, 1, 0, __$temp3;}
	// end inline asm
	setp.eq.s16 	%p4, %rs24, 0;
	@%p4 bra 	$L__BB1_6;
	neg.f32 	%f12, %f6;
	fma.rn.f32 	%f13, %f12, %f9, %f5;
	fma.rn.f32 	%f11, %f7, %f13, %f9;
	// begin inline asm
	{  cvt.rn.f16.f32 %rs31, %f11;}

	// end inline asm
$L__BB1_6:
	shl.b64 	%rd14, %rd16, 1;
	add.s64 	%rd15, %rd4, %rd14;
	ld.global.u16 	%rs29, [%rd15];
	// begin inline asm
	{add.f16 %rs28,%rs29,%rs31;
}
	// end inline asm
	st.global.u16 	[%rd15], %rs28;
	add.s32 	%r9, %r9, %r3;
	cvt.u64.u32 	%rd16, %r9;
	setp.gt.u64 	%p5, %rd7, %rd16;
	@%p5 bra 	$L__BB1_2;
$L__BB1_7:
	ret;

}
	// .globl	dropout_fwd_f32
.visible .entry dropout_fwd_f32(
	.param .f32 dropout_fwd_f32_param_0,
	.param .u64 dropout_fwd_f32_param_1,
	.param .u64 .ptr .align 1 dropout_fwd_f32_param_2,
	.param .u64 .ptr .align 1 dropout_fwd_f32_param_3,
	.param .u64 .ptr .align 1 dropout_fwd_f32_param_4
)
{
	.reg .pred 	%p<4>;
	.reg .b16 	%rs<2>;
	.reg .b32 	%r<10>;
	.reg .b32 	%f<8>;
	.reg .b64 	%rd<16>;

	ld.param.f32 	%f2, [dropout_fwd_f32_param_0];
	ld.param.u64 	%rd7, [dropout_fwd_f32_param_1];
	ld.param.u64 	%rd8, [dropout_fwd_f32_param_2];
	ld.param.u64 	%rd9, [dropout_fwd_f32_param_3];
	ld.param.u64 	%rd10, [dropout_fwd_f32_param_4];
	mov.u32 	%r6, %ctaid.x;
	mov.u32 	%r1, %ntid.x;
	mov.u32 	%r7, %tid.x;
	mad.lo.s32 	%r9, %r6, %r1, %r7;
	cvt.u64.u32 	%rd15, %r9;
	setp.le.u64 	%p1, %rd7, %rd15;
	@%p1 bra 	$L__BB2_3;
	mov.f32 	%f3, 0f3F800000;
	sub.f32 	%f4, %f3, %f2;
	rcp.rn.f32 	%f1, %f4;
	mov.u32 	%r8, %nctaid.x;
	mul.lo.s32 	%r3, %r1, %r8;
	cvta.to.global.u64 	%rd2, %rd9;
	cvta.to.global.u64 	%rd3, %rd8;
	cvta.to.global.u64 	%rd4, %rd10;
$L__BB2_2:
	add.s64 	%rd11, %rd2, %rd15;
	ld.global.u8 	%rs1, [%rd11];
	setp.eq.s16 	%p2, %rs1, 0;
	selp.f32 	%f5, %f1, 0f00000000, %p2;
	shl.b64 	%rd12, %rd15, 2;
	add.s64 	%rd13, %rd3, %rd12;
	ld.global.f32 	%f6, [%rd13];
	mul.f32 	%f7, %f5, %f6;
	add.s64 	%rd14, %rd4, %rd12;
	st.global.f32 	[%rd14], %f7;
	add.s32 	%r9, %r9, %r3;
	cvt.u64.u32 	%rd15, %r9;
	setp.gt.u64 	%p3, %rd7, %rd15;
	@%p3 bra 	$L__BB2_2;
$L__BB2_3:
	ret;

}
	// .globl	dropout_bwd_f32
.visible .entry dropout_bwd_f32(
	.param .f32 dropout_bwd_f32_param_0,
	.param .u64 dropout_bwd_f32_param_1,
	.param .u64 .ptr .align 1 dropout_bwd_f32_param_2,
	.param .u64 .ptr .align 1 dropout_bwd_f32_param_3,
	.param .u64 .ptr .align 1 dropout_bwd_f32_param_4
)
{
	.reg .pred 	%p<4>;
	.reg .b16 	%rs<2>;
	.reg .b32 	%r<10>;
	.reg .b32 	%f<11>;
	.reg .b64 	%rd<17>;

	ld.param.f32 	%f4, [dropout_bwd_f32_param_0];
	ld.param.u64 	%rd7, [dropout_bwd_f32_param_1];
	ld.param.u64 	%rd8, [dropout_bwd_f32_param_2];
	ld.param.u64 	%rd9, [dropout_bwd_f32_param_3];
	ld.param.u64 	%rd10, [dropout_bwd_f32_param_4];
	mov.u32 	%r6, %ctaid.x;
	mov.u32 	%r1, %ntid.x;
	mov.u32 	%r7, %tid.x;
	mad.lo.s32 	%r9, %r6, %r1, %r7;
	cvt.u64.u32 	%rd16, %r9;
	setp.le.u64 	%p1, %rd7, %rd16;
	@%p1 bra 	$L__BB3_5;
	mov.f32 	%f5, 0f3F800000;
	sub.f32 	%f1, %f5, %f4;
	mov.u32 	%r8, %nctaid.x;
	mul.lo.s32 	%r3, %r1, %r8;
	cvta.to.global.u64 	%rd2, %rd8;
	cvta.to.global.u64 	%rd3, %rd10;
	cvta.to.global.u64 	%rd4, %rd9;
$L__BB3_2:
	add.s64 	%rd11, %rd2, %rd16;
	ld.global.u8 	%rs1, [%rd11];
	setp.ne.s16 	%p2, %rs1, 0;
	mov.f32 	%f10, 0f00000000;
	@%p2 bra 	$L__BB3_4;
	shl.b64 	%rd12, %rd16, 2;
	add.s64 	%rd13, %rd3, %rd12;
	ld.global.f32 	%f7, [%rd13];
	div.rn.f32 	%f10, %f7, %f1;
$L__BB3_4:
	shl.b64 	%rd14, %rd16, 2;
	add.s64 	%rd15, %rd4, %rd14;
	ld.global.f32 	%f8, [%rd15];
	add.f32 	%f9, %f10, %f8;
	st.global.f32 	[%rd15], %f9;
	add.s32 	%r9, %r9, %r3;
	cvt.u64.u32 	%rd16, %r9;
	setp.gt.u64 	%p3, %rd7, %rd16;
	@%p3 bra 	$L__BB3_2;
$L__BB3_5:
	ret;

}
	// .globl	dropout_fwd_f64
.visible .entry dropout_fwd_f64(
	.param .f64 dropout_fwd_f64_param_0,
	.param .u64 dropout_fwd_f64_param_1,
	.param .u64 .ptr .align 1 dropout_fwd_f64_param_2,
	.param .u64 .ptr .align 1 dropout_fwd_f64_param_3,
	.param .u64 .ptr .align 1 dropout_fwd_f64_param_4
)
{
	.reg .pred 	%p<4>;
	.reg .b16 	%rs<2>;
	.reg .b32 	%r<10>;
	.reg .b64 	%rd<16>;
	.reg .b64 	%fd<8>;

	ld.param.f64 	%fd2, [dropout_fwd_f64_param_0];
	ld.param.u64 	%rd7, [dropout_fwd_f64_param_1];
	ld.param.u64 	%rd8, [dropout_fwd_f64_param_2];
	ld.param.u64 	%rd9, [dropout_fwd_f64_param_3];
	ld.param.u64 	%rd10, [dropout_fwd_f64_param_4];
	mov.u32 	%r6, %ctaid.x;
	mov.u32 	%r1, %ntid.x;
	mov.u32 	%r7, %tid.x;
	mad.lo.s32 	%r9, %r6, %r1, %r7;
	cvt.u64.u32 	%rd15, %r9;
	setp.le.u64 	%p1, %rd7, %rd15;
	@%p1 bra 	$L__BB4_3;
	mov.f64 	%fd3, 0d3FF0000000000000;
	sub.f64 	%fd4, %fd3, %fd2;
	rcp.rn.f64 	%fd1, %fd4;
	mov.u32 	%r8, %nctaid.x;
	mul.lo.s32 	%r3, %r1, %r8;
	cvta.to.global.u64 	%rd2, %rd9;
	cvta.to.global.u64 	%rd3, %rd8;
	cvta.to.global.u64 	%rd4, %rd10;
$L__BB4_2:
	add.s64 	%rd11, %rd2, %rd15;
	ld.global.u8 	%rs1, [%rd11];
	setp.eq.s16 	%p2, %rs1, 0;
	selp.f64 	%fd5, %fd1, 0d0000000000000000, %p2;
	shl.b64 	%rd12, %rd15, 3;
	add.s64 	%rd13, %rd3, %rd12;
	ld.global.f64 	%fd6, [%rd13];
	mul.f64 	%fd7, %fd5, %fd6;
	add.s64 	%rd14, %rd4, %rd12;
	st.global.f64 	[%rd14], %fd7;
	add.s32 	%r9, %r9, %r3;
	cvt.u64.u32 	%rd15, %r9;
	setp.gt.u64 	%p3, %rd7, %rd15;
	@%p3 bra 	$L__BB4_2;
$L__BB4_3:
	ret;

}
	// .globl	dropout_bwd_f64
.visible .entry dropout_bwd_f64(
	.param .f64 dropout_bwd_f64_param_0,
	.param .u64 dropout_bwd_f64_param_1,
	.param .u64 .ptr .align 1 dropout_bwd_f64_param_2,
	.param .u64 .ptr .align 1 dropout_bwd_f64_param_3,
	.param .u64 .ptr .align 1 dropout_bwd_f64_param_4
)
{
	.reg .pred 	%p<4>;
	.reg .b16 	%rs<2>;
	.reg .b32 	%r<10>;
	.reg .b64 	%rd<17>;
	.reg .b64 	%fd<11>;

	ld.param.f64 	%fd4, [dropout_bwd_f64_param_0];
	ld.param.u64 	%rd7, [dropout_bwd_f64_param_1];
	ld.param.u64 	%rd8, [dropout_bwd_f64_param_2];
	ld.param.u64 	%rd9, [dropout_bwd_f64_param_3];
	ld.param.u64 	%rd10, [dropout_bwd_f64_param_4];
	mov.u32 	%r6, %ctaid.x;
	mov.u32 	%r1, %ntid.x;
	mov.u32 	%r7, %tid.x;
	mad.lo.s32 	%r9, %r6, %r1, %r7;
	cvt.u64.u32 	%rd16, %r9;
	setp.le.u64 	%p1, %rd7, %rd16;
	@%p1 bra 	$L__BB5_5;
	mov.f64 	%fd5, 0d3FF0000000000000;
	sub.f64 	%fd1, %fd5, %fd4;
	mov.u32 	%r8, %nctaid.x;
	mul.lo.s32 	%r3, %r1, %r8;
	cvta.to.global.u64 	%rd2, %rd8;
	cvta.to.global.u64 	%rd3, %rd10;
	cvta.to.global.u64 	%rd4, %rd9;
$L__BB5_2:
	add.s64 	%rd11, %rd2, %rd16;
	ld.global.u8 	%rs1, [%rd11];
	setp.ne.s16 	%p2, %rs1, 0;
	mov.f64 	%fd10, 0d0000000000000000;
	@%p2 bra 	$L__BB5_4;
	shl.b64 	%rd12, %rd16, 3;
	add.s64 	%rd13, %rd3, %rd12;
	ld.global.f64 	%fd7, [%rd13];
	div.rn.f64 	%fd10, %fd7, %fd1;
$L__BB5_4:
	shl.b64 	%rd14, %rd16, 3;
	add.s64 	%rd15, %rd4, %rd14;
	ld.global.f64 	%fd8, [%rd15];
	add.f64 	%fd9, %fd10, %fd8;
	st.global.f64 	[%rd15], %fd9;
	add.s32 	%r9, %r9, %r3;
	cvt.u64.u32 	%rd16, %r9;
	setp.gt.u64 	%p3, %rd7, %rd16;
	@%p3 bra 	$L__BB5_2;
$L__BB5_5:
	ret;

}


// ===== COMPILED SASS (sm_100) =====

	.target	sm_100

	.elftype	@"ET_EXEC"


//--------------------- .note.nv.tkinfo           --------------------------
	.section	.note.nv.tkinfo,"",@"SHT_NOTE"
	.sectionflags	@"SHF_NOTE_NV_TKINFO"
	.tkinfo
        /*0018*/ 	.word	0x00000002
        /*0030*/ 	.string	""
        /*0030*/ 	.string	"ptxas"
        /*0030*/ 	.string	"Cuda compilation tools, release 13.0, V13.0.88"
        /*0030*/ 	.string	"Build cuda_13.0.r13.0/compiler.36424714_0"
        /*0030*/ 	.string	"-arch sm_100 -m 64 "



//--------------------- .note.nv.cuinfo           --------------------------
	.section	.note.nv.cuinfo,"",@"SHT_NOTE"
	.sectionflags	@"SHF_NOTE_NV_CUINFO"
        /*0018*/ 	.short	0x0002
        /*001a*/ 	.short	0x0064
        /*001c*/ 	.short	0x0082
	.zero		2


//--------------------- .nv.info                  --------------------------
	.section	.nv.info,"",@"SHT_CUDA_INFO"
	.align	4


	//----- nvinfo : EIATTR_REGCOUNT
	.align		4
        /*0000*/ 	.byte	0x04, 0x2f
        /*0002*/ 	.short	(.L_1 - .L_0)
	.align		4
.L_0:
        /*0004*/ 	.word	index@(dropout_fwd_f16)
        /*0008*/ 	.word	0x0000000f


	//----- nvinfo : EIATTR_FRAME_SIZE
	.align		4
.L_1:
        /*000c*/ 	.byte	0x04, 0x11
        /*000e*/ 	.short	(.L_3 - .L_2)
	.align		4
.L_2:
        /*0010*/ 	.word	index@(dropout_fwd_f16)
        /*0014*/ 	.word	0x00000000


	//----- nvinfo : EIATTR_REGCOUNT
	.align		4
.L_3:
        /*0018*/ 	.byte	0x04, 0x2f
        /*001a*/ 	.short	(.L_5 - .L_4)
	.align		4
.L_4:
        /*001c*/ 	.word	index@(dropout_bwd_f16)
        /*0020*/ 	.word	0x00000010


	//----- nvinfo : EIATTR_FRAME_SIZE
	.align		4
.L_5:
        /*0024*/ 	.byte	0x04, 0x11
        /*0026*/ 	.short	(.L_7 - .L_6)
	.align		4
.L_6:
        /*0028*/ 	.word	index@(dropout_bwd_f16)
        /*002c*/ 	.word	0x00000000


	//----- nvinfo : EIATTR_REGCOUNT
	.align		4
.L_7:
        /*0030*/ 	.byte	0x04, 0x2f
        /*0032*/ 	.short	(.L_9 - .L_8)
	.align		4
.L_8:
        /*0034*/ 	.word	index@(dropout_fwd_f32)
        /*0038*/ 	.word	0x00000012


	//----- nvinfo : EIATTR_FRAME_SIZE
	.align		4
.L_9:
        /*003c*/ 	.byte	0x04, 0x11
        /*003e*/ 	.short	(.L_11 - .L_10)
	.align		4
.L_10:
        /*0040*/ 	.word	index@($__internal_3_$__cuda_sm20_rcp_rn_f32_slowpath)
        /*0044*/ 	.word	0x00000000


	//----- nvinfo : EIATTR_FRAME_SIZE
	.align		4
.L_11:
        /*0048*/ 	.byte	0x04, 0x11
        /*004a*/ 	.short	(.L_13 - .L_12)
	.align		4
.L_12:
        /*004c*/ 	.word	index@(dropout_fwd_f32)
        /*0050*/ 	.word	0x00000000


	//----- nvinfo : EIATTR_REGCOUNT
	.align		4
.L_13:
        /*0054*/ 	.byte	0x04, 0x2f
        /*0056*/ 	.short	(.L_15 - .L_14)
	.align		4
.L_14:
        /*0058*/ 	.word	index@(dropout_bwd_f32)
        /*005c*/ 	.word	0x00000014


	//----- nvinfo : EIATTR_FRAME_SIZE
	.align		4
.L_15:
        /*0060*/ 	.byte	0x04, 0x11
        /*0062*/ 	.short	(.L_17 - .L_16)
	.align		4
.L_16:
        /*0064*/ 	.word	index@($__internal_2_$__cuda_sm3x_div_rn_noftz_f32_slowpath)
        /*0068*/ 	.word	0x00000000


	//----- nvinfo : EIATTR_FRAME_SIZE
	.align		4
.L_17:
        /*006c*/ 	.byte	0x04, 0x11
        /*006e*/ 	.short	(.L_19 - .L_18)
	.align		4
.L_18:
        /*0070*/ 	.word	index@(dropout_bwd_f32)
        /*0074*/ 	.word	0x00000000


	//----- nvinfo : EIATTR_REGCOUNT
	.align		4
.L_19:
        /*0078*/ 	.byte	0x04, 0x2f
        /*007a*/ 	.short	(.L_21 - .L_20)
	.align		4
.L_20:
        /*007c*/ 	.word	index@(dropout_fwd_f64)
        /*0080*/ 	.word	0x00000014


	//----- nvinfo : EIATTR_FRAME_SIZE
	.align		4
.L_21:
        /*0084*/ 	.byte	0x04, 0x11
        /*0086*/ 	.short	(.L_23 - .L_22)
	.align		4
.L_22:
        /*0088*/ 	.word	index@($__internal_1_$__cuda_sm20_dblrcp_rn_slowpath_v3)
        /*008c*/ 	.word	0x00000000


	//----- nvinfo : EIATTR_FRAME_SIZE
	.align		4
.L_23:
        /*0090*/ 	.byte	0x04, 0x11
        /*0092*/ 	.short	(.L_25 - .L_24)
	.align		4
.L_24:
        /*0094*/ 	.word	index@(dropout_fwd_f64)
        /*0098*/ 	.word	0x00000000


	//----- nvinfo : EIATTR_REGCOUNT
	.align		4
.L_25:
        /*009c*/ 	.byte	0x04, 0x2f
        /*009e*/ 	.short	(.L_27 - .L_26)
	.align		4
.L_26:
        /*00a0*/ 	.word	index@(dropout_bwd_f64)
        /*00a4*/ 	.word	0x0000001b


	//----- nvinfo : EIATTR_FRAME_SIZE
	.align		4
.L_27:
        /*00a8*/ 	.byte	0x04, 0x11
        /*00aa*/ 	.short	(.L_29 - .L_28)
	.align		4
.L_28:
        /*00ac*/ 	.word	index@($__internal_0_$__cuda_sm20_div_rn_f64_full)
        /*00b0*/ 	.word	0x00000000


	//----- nvinfo : EIATTR_FRAME_SIZE
	.align		4
.L_29:
        /*00b4*/ 	.byte	0x04, 0x11
        /*00b6*/ 	.short	(.L_31 - .L_30)
	.align		4
.L_30:
        /*00b8*/ 	.word	index@(dropout_bwd_f64)
        /*00bc*/ 	.word	0x00000000


	//----- nvinfo : EIATTR_MIN_STACK_SIZE
	.align		4
.L_31:
        /*00c0*/ 	.byte	0x04, 0x12
        /*00c2*/ 	.short	(.L_33 - .L_32)
	.align		4
.L_32:
        /*00c4*/ 	.word	index@(dropout_bwd_f64)
        /*00c8*/ 	.word	0x00000000


	//----- nvinfo : EIATTR_MIN_STACK_SIZE
	.align		4
.L_33:
        /*00cc*/ 	.byte	0x04, 0x12
        /*00ce*/ 	.short	(.L_35 - .L_34)
	.align		4
.L_34:
        /*00d0*/ 	.word	index@(dropout_fwd_f64)
        /*00d4*/ 	.word	0x00000000


	//----- nvinfo : EIATTR_MIN_STACK_SIZE
	.align		4
.L_35:
        /*00d8*/ 	.byte	0x04, 0x12
        /*00da*/ 	.short	(.L_37 - .L_36)
	.align		4
.L_36:
        /*00dc*/ 	.word	index@(dropout_bwd_f32)
        /*00e0*/ 	.word	0x00000000


	//----- nvinfo : EIATTR_MIN_STACK_SIZE
	.align		4
.L_37:
        /*00e4*/ 	.byte	0x04, 0x12
        /*00e6*/ 	.short	(.L_39 - .L_38)
	.align		4
.L_38:
        /*00e8*/ 	.word	index@(dropout_fwd_f32)
        /*00ec*/ 	.word	0x00000000


	//----- nvinfo : EIATTR_MIN_STACK_SIZE
	.align		4
.L_39:
        /*00f0*/ 	.byte	0x04, 0x12
        /*00f2*/ 	.short	(.L_41 - .L_40)
	.align		4
.L_40:
        /*00f4*/ 	.word	index@(dropout_bwd_f16)
        /*00f8*/ 	.word	0x00000000


	//----- nvinfo : EIATTR_MIN_STACK_SIZE
	.align		4
.L_41:
        /*00fc*/ 	.byte	0x04, 0x12
        /*00fe*/ 	.short	(.L_43 - .L_42)
	.align		4
.L_42:
        /*0100*/ 	.word	index@(dropout_fwd_f16)
        /*0104*/ 	.word	0x00000000
.L_43:


//--------------------- .nv.compat                --------------------------
	.section	.nv.compat,"",@"SHT_CUDA_COMPAT_INFO"
	.align	4
        /*0000*/ 	.byte	0x02, 0x09, 0x00, 0x00, 0x02, 0x02, 0x01, 0x00, 0x02, 0x05, 0x05, 0x00, 0x03, 0x07, 0x01, 0x01
        /*0010*/ 	.byte	0x02, 0x03, 0x00, 0x00, 0x02, 0x06, 0x01, 0x00, 0x04, 0x0b, 0x08, 0x00, 0x01, 0x00, 0x00, 0x00
        /*0020*/ 	.byte	0x00, 0x00, 0x00, 0x00


//--------------------- .nv.info.dropout_bwd_f64  --------------------------
	.section	.nv.info.dropout_bwd_f64,"",@"SHT_CUDA_INFO"
	.sectionflags	@""
	.align	4


	//----- nvinfo : EIATTR_CUDA_API_VERSION
	.align		4
        /*0000*/ 	.byte	0x04, 0x37
        /*0002*/ 	.short	(.L_45 - .L_44)
.L_44:
        /*0004*/ 	.word	0x00000082


	//----- nvinfo : EIATTR_KPARAM_INFO
	.align		4
.L_45:
        /*0008*/ 	.byte	0x04, 0x17
        /*000a*/ 	.short	(.L_47 - .L_46)
.L_46:
        /*000c*/ 	.word	0x00000000
        /*0010*/ 	.short	0x0004
        /*0012*/ 	.short	0x0020
        /*0014*/ 	.byte	0x00, 0xf5, 0x21, 0x00


	//----- nvinfo : EIATTR_KPARAM_INFO
	.align		4
.L_47:
        /*0018*/ 	.byte	0x04, 0x17
        /*001a*/ 	.short	(.L_49 - .L_48)
.L_48:
        /*001c*/ 	.word	0x00000000
        /*0020*/ 	.short	0x0003
        /*0022*/ 	.short	0x0018
        /*0024*/ 	.byte	0x00, 0xf5, 0x21, 0x00


	//----- nvinfo : EIATTR_KPARAM_INFO
	.align		4
.L_49:
        /*0028*/ 	.byte	0x04, 0x17
        /*002a*/ 	.short	(.L_51 - .L_50)
.L_50:
        /*002c*/ 	.word	0x00000000
        /*0030*/ 	.short	0x0002
        /*0032*/ 	.short	0x0010
        /*0034*/ 	.byte	0x00, 0xf5, 0x21, 0x00


	//----- nvinfo : EIATTR_KPARAM_INFO
	.align		4
.L_51:
        /*0038*/ 	.byte	0x04, 0x17
        /*003a*/ 	.short	(.L_53 - .L_52)
.L_52:
        /*003c*/ 	.word	0x00000000
        /*0040*/ 	.short	0x0001
        /*0042*/ 	.short	0x0008
        /*0044*/ 	.byte	0x00, 0xf0, 0x21, 0x00


	//----- nvinfo : EIATTR_KPARAM_INFO
	.align		4
.L_53:
        /*0048*/ 	.byte	0x04, 0x17
        /*004a*/ 	.short	(.L_55 - .L_54)
.L_54:
        /*004c*/ 	.word	0x00000000
        /*0050*/ 	.short	0x0000
        /*0052*/ 	.short	0x0000
        /*0054*/ 	.byte	0x00, 0xf0, 0x21, 0x00


	//----- nvinfo : EIATTR_SPARSE_MMA_MASK
	.align		4
.L_55:
        /*0058*/ 	.byte	0x03, 0x50
        /*005a*/ 	.short	0x0000


	//----- nvinfo : EIATTR_MAXREG_COUNT
	.align		4
        /*005c*/ 	.byte	0x03, 0x1b
        /*005e*/ 	.short	0x00ff


	//----- nvinfo : EIATTR_MERCURY_ISA_VERSION
	.align		4
        /*0060*/ 	.byte	0x03, 0x5f
        /*0062*/ 	.short	0x0101


	//----- nvinfo : EIATTR_VRC_CTA_INIT_COUNT
	.align		4
        /*0064*/ 	.byte	0x02, 0x4a
	.zero		1
	.zero		1


	//----- nvinfo : EIATTR_EXIT_INSTR_OFFSETS
	.align		4
        /*0068*/ 	.byte	0x04, 0x1c
        /*006a*/ 	.short	(.L_57 - .L_56)


	//   ....[0]....
.L_56:
        /*006c*/ 	.word	0x00000080


	//   ....[1]....
        /*0070*/ 	.word	0x000003b0


	//----- nvinfo : EIATTR_CRS_STACK_SIZE
	.align		4
.L_57:
        /*0074*/ 	.byte	0x04, 0x1e
        /*0076*/ 	.short	(.L_59 - .L_58)
.L_58:
        /*0078*/ 	.word	0x00000000


	//----- nvinfo : EIATTR_CBANK_PARAM_SIZE
	.align		4
.L_59:
        /*007c*/ 	.byte	0x03, 0x19
        /*007e*/ 	.short	0x0028


	//----- nvinfo : EIATTR_PARAM_CBANK
	.align		4
        /*0080*/ 	.byte	0x04, 0x0a
        /*0082*/ 	.short	(.L_61 - .L_60)
	.align		4
.L_60:
        /*0084*/ 	.word	index@(.nv.constant0.dropout_bwd_f64)
        /*0088*/ 	.short	0x0380
        /*008a*/ 	.short	0x0028


	//----- nvinfo : EIATTR_SW_WAR
	.align		4
.L_61:
        /*008c*/ 	.byte	0x04, 0x36
        /*008e*/ 	.short	(.L_63 - .L_62)
.L_62:
        /*0090*/ 	.word	0x00000008
.L_63:


//--------------------- .nv.info.dropout_fwd_f64  --------------------------
	.section	.nv.info.dropout_fwd_f64,"",@"SHT_CUDA_INFO"
	.sectionflags	@""
	.align	4


	//----- nvinfo : EIATTR_CUDA_API_VERSION
	.align		4
        /*0000*/ 	.byte	0x04, 0x37
        /*0002*/ 	.short	(.L_65 - .L_64)
.L_64:
        /*0004*/ 	.word	0x00000082


	//----- nvinfo : EIATTR_KPARAM_INFO
	.align		4
.L_65:
        /*0008*/ 	.byte	0x04, 0x17
        /*000a*/ 	.short	(.L_67 - .L_66)
.L_66:
        /*000c*/ 	.word	0x00000000
        /*0010*/ 	.short	0x0004
        /*0012*/ 	.short	0x0020
        /*0014*/ 	.byte	0x00, 0xf5, 0x21, 0x00


	//----- nvinfo : EIATTR_KPARAM_INFO
	.align		4
.L_67:
        /*0018*/ 	.byte	0x04, 0x17
        /*001a*/ 	.short	(.L_69 - .L_68)
.L_68:
        /*001c*/ 	.word	0x00000000
        /*0020*/ 	.short	0x0003
        /*0022*/ 	.short	0x0018
        /*0024*/ 	.byte	0x00, 0xf5, 0x21, 0x00


	//----- nvinfo : EIATTR_KPARAM_INFO
	.align		4
.L_69:
        /*0028*/ 	.byte	0x04, 0x17
        /*002a*/ 	.short	(.L_71 - .L_70)
.L_70:
        /*002c*/ 	.word	0x00000000
        /*0030*/ 	.short	0x0002
        /*0032*/ 	.short	0x0010
        /*0034*/ 	.byte	0x00, 0xf5, 0x21, 0x00


	//----- nvinfo : EIATTR_KPARAM_INFO
	.align		4
.L_71:
        /*0038*/ 	.byte	0x04, 0x17
        /*003a*/ 	.short	(.L_73 - .L_72)
.L_72:
        /*003c*/ 	.word	0x00000000
        /*0040*/ 	.short	0x0001
        /*0042*/ 	.short	0x0008
        /*0044*/ 	.byte	0x00, 0xf0, 0x21, 0x00


	//----- nvinfo : EIATTR_KPARAM_INFO
	.align		4
.L_73:
        /*0048*/ 	.byte	0x04, 0x17
        /*004a*/ 	.short	(.L_75 - .L_74)
.L_74:
        /*004c*/ 	.word	0x00000000
        /*0050*/ 	.short	0x0000
        /*0052*/ 	.short	0x0000
        /*0054*/ 	.byte	0x00, 0xf0, 0x21, 0x00


	//----- nvinfo : EIATTR_SPARSE_MMA_MASK
	.align		4
.L_75:
        /*0058*/ 	.byte	0x03, 0x50
        /*005a*/ 	.short	0x0000


	//----- nvinfo : EIATTR_MAXREG_COUNT
	.align		4
        /*005c*/ 	.byte	0x03, 0x1b
        /*005e*/ 	.short	0x00ff


	//----- nvinfo : EIATTR_MERCURY_ISA_VERSION
	.align		4
        /*0060*/ 	.byte	0x03, 0x5f
        /*0062*/ 	.short	0x0101


	//----- nvinfo : EIATTR_VRC_CTA_INIT_COUNT
	.align		4
        /*0064*/ 	.byte	0x02, 0x4a
	.zero		1
	.zero		1


	//----- nvinfo : EIATTR_EXIT_INSTR_OFFSETS
	.align		4
        /*0068*/ 	.byte	0x04, 0x1c
        /*006a*/ 	.short	(.L_77 - .L_76)


	//   ....[0]....
.L_76:
        /*006c*/ 	.word	0x00000080


	//   ....[1]....
        /*0070*/ 	.word	0x00000370


	//----- nvinfo : EIATTR_CRS_STACK_SIZE
	.align		4
.L_77:
        /*0074*/ 	.byte	0x04, 0x1e
        /*0076*/ 	.short	(.L_79 - .L_78)
.L_78:
        /*0078*/ 	.word	0x00000000


	//----- nvinfo : EIATTR_CBANK_PARAM_SIZE
	.align		4
.L_79:
        /*007c*/ 	.byte	0x03, 0x19
        /*007e*/ 	.short	0x0028


	//----- nvinfo : EIATTR_PARAM_CBANK
	.align		4
        /*0080*/ 	.byte	0x04, 0x0a
        /*0082*/ 	.short	(.L_81 - .L_80)
	.align		4
.L_80:
        /*0084*/ 	.word	index@(.nv.constant0.dropout_fwd_f64)
        /*0088*/ 	.short	0x0380
        /*008a*/ 	.short	0x0028


	//----- nvinfo : EIATTR_SW_WAR
	.align		4
.L_81:
        /*008c*/ 	.byte	0x04, 0x36
        /*008e*/ 	.short	(.L_83 - .L_82)
.L_82:
        /*0090*/ 	.word	0x00000008
.L_83:


//--------------------- .nv.info.dropout_bwd_f32  --------------------------
	.section	.nv.info.dropout_bwd_f32,"",@"SHT_CUDA_INFO"
	.sectionflags	@""
	.align	4


	//----- nvinfo : EIATTR_CUDA_API_VERSION
	.align		4
        /*0000*/ 	.byte	0x04, 0x37
        /*0002*/ 	.short	(.L_85 - .L_84)
.L_84:
        /*0004*/ 	.word	0x00000082


	//----- nvinfo : EIATTR_KPARAM_INFO
	.align		4
.L_85:
        /*0008*/ 	.byte	0x04, 0x17
        /*000a*/ 	.short	(.L_87 - .L_86)
.L_86:
        /*000c*/ 	.word	0x00000000
        /*0010*/ 	.short	0x0004
        /*0012*/ 	.short	0x0020
        /*0014*/ 	.byte	0x00, 0xf5, 0x21, 0x00


	//----- nvinfo : EIATTR_KPARAM_INFO
	.align		4
.L_87:
        /*0018*/ 	.byte	0x04, 0x17
        /*001a*/ 	.short	(.L_89 - .L_88)
.L_88:
        /*001c*/ 	.word	0x00000000
        /*0020*/ 	.short	0x0003
        /*0022*/ 	.short	0x0018
        /*0024*/ 	.byte	0x00, 0xf5, 0x21, 0x00


	//----- nvinfo : EIATTR_KPARAM_INFO
	.align		4
.L_89:
        /*0028*/ 	.byte	0x04, 0x17
        /*002a*/ 	.short	(.L_91 - .L_90)
.L_90:
        /*002c*/ 	.word	0x00000000
        /*0030*/ 	.short	0x0002
        /*0032*/ 	.short	0x0010
        /*0034*/ 	.byte	0x00, 0xf5, 0x21, 0x00


	//----- nvinfo : EIATTR_KPARAM_INFO
	.align		4
.L_91:
        /*0038*/ 	.byte	0x04, 0x17
        /*003a*/ 	.short	(.L_93 - .L_92)
.L_92:
        /*003c*/ 	.word	0x00000000
        /*0040*/ 	.short	0x0001
        /*0042*/ 	.short	0x0008
        /*0044*/ 	.byte	0x00, 0xf0, 0x21, 0x00


	//----- nvinfo : EIATTR_KPARAM_INFO
	.align		4
.L_93:
        /*0048*/ 	.byte	0x04, 0x17
        /*004a*/ 	.short	(.L_95 - .L_94)
.L_94:
        /*004c*/ 	.word	0x00000000
        /*0050*/ 	.short	0x0000
        /*0052*/ 	.short	0x0000
        /*0054*/ 	.byte	0x00, 0xf0, 0x11, 0x00


	//----- nvinfo : EIATTR_SPARSE_MMA_MASK
	.align		4
.L_95:
        /*0058*/ 	.byte	0x03, 0x50
        /*005a*/ 	.short	0x0000


	//----- nvinfo : EIATTR_MAXREG_COUNT
	.align		4
        /*005c*/ 	.byte	0x03, 0x1b
        /*005e*/ 	.short	0x00ff


	//----- nvinfo : EIATTR_MERCURY_ISA_VERSION
	.align		4
        /*0060*/ 	.byte	0x03, 0x5f
        /*0062*/ 	.short	0x0101


	//----- nvinfo : EIATTR_VRC_CTA_INIT_COUNT
	.align		4
        /*0064*/ 	.byte	0x02, 0x4a
	.zero		1
	.zero		1


	//----- nvinfo : EIATTR_EXIT_INSTR_OFFSETS
	.align		4
        /*0068*/ 	.byte	0x04, 0x1c
        /*006a*/ 	.short	(.L_97 - .L_96)


	//   ....[0]....
.L_96:
        /*006c*/ 	.word	0x00000080


	//   ....[1]....
        /*0070*/ 	.word	0x00000370


	//----- nvinfo : EIATTR_CRS_STACK_SIZE
	.align		4
.L_97:
        /*0074*/ 	.byte	0x04, 0x1e
        /*0076*/ 	.short	(.L_99 - .L_98)
.L_98:
        /*0078*/ 	.word	0x00000000


	//----- nvinfo : EIATTR_CBANK_PARAM_SIZE
	.align		4
.L_99:
        /*007c*/ 	.byte	0x03, 0x19
        /*007e*/ 	.short	0x0028


	//----- nvinfo : EIATTR_PARAM_CBANK
	.align		4
        /*0080*/ 	.byte	0x04, 0x0a
        /*0082*/ 	.short	(.L_101 - .L_100)
	.align		4
.L_100:
        /*0084*/ 	.word	index@(.nv.constant0.dropout_bwd_f32)
        /*0088*/ 	.short	0x0380
        /*008a*/ 	.short	0x0028


	//----- nvinfo : EIATTR_SW_WAR
	.align		4
.L_101:
        /*008c*/ 	.byte	0x04, 0x36
        /*008e*/ 	.short	(.L_103 - .L_102)
.L_102:
        /*0090*/ 	.word	0x00000008
.L_103:


//--------------------- .nv.info.dropout_fwd_f32  --------------------------
	.section	.nv.info.dropout_fwd_f32,"",@"SHT_CUDA_INFO"
	.sectionflags	@""
	.align	4


	//----- nvinfo : EIATTR_CUDA_API_VERSION
	.align		4
        /*0000*/ 	.byte	0x04, 0x37
        /*0002*/ 	.short	(.L_105 - .L_104)
.L_104:
        /*0004*/ 	.word	0x00000082


	//----- nvinfo : EIATTR_KPARAM_INFO
	.align		4
.L_105:
        /*0008*/ 	.byte	0x04, 0x17
        /*000a*/ 	.short	(.L_107 - .L_106)
.L_106:
        /*000c*/ 	.word	0x00000000
        /*0010*/ 	.short	0x0004
        /*0012*/ 	.short	0x0020
        /*0014*/ 	.byte	0x00, 0xf5, 0x21, 0x00


	//----- nvinfo : EIATTR_KPARAM_INFO
	.align		4
.L_107:
        /*0018*/ 	.byte	0x04, 0x17
        /*001a*/ 	.short	(.L_109 - .L_108)
.L_108:
        /*001c*/ 	.word	0x00000000
        /*0020*/ 	.short	0x0003
        /*0022*/ 	.short	0x0018
        /*0024*/ 	.byte	0x00, 0xf5, 0x21, 0x00


	//----- nvinfo : EIATTR_KPARAM_INFO
	.align		4
.L_109:
        /*0028*/ 	.byte	0x04, 0x17
        /*002a*/ 	.short	(.L_111 - .L_110)
.L_110:
        /*002c*/ 	.word	0x00000000
        /*0030*/ 	.short	0x0002
        /*0032*/ 	.short	0x0010
        /*0034*/ 	.byte	0x00, 0xf5, 0x21, 0x00


	//----- nvinfo : EIATTR_KPARAM_INFO
	.align		4
.L_111:
        /*0038*/ 	.byte	0x04, 0x17
        /*003a*/ 	.short	(.L_113 - .L_112)
.L_112:
        /*003c*/ 	.word	0x00000000
        /*0040*/ 	.short	0x0001
        /*0042*/ 	.short	0x0008
        /*0044*/ 	.byte	0x00, 0xf0, 0x21, 0x00


	//----- nvinfo : EIATTR_KPARAM_INFO
	.align		4
.L_113:
        /*0048*/ 	.byte	0x04, 0x17
        /*004a*/ 	.short	(.L_115 - .L_114)
.L_114:
        /*004c*/ 	.word	0x00000000
        /*0050*/ 	.short	0x0000
        /*0052*/ 	.short	0x0000
        /*0054*/ 	.byte	0x00, 0xf0, 0x11, 0x00


	//----- nvinfo : EIATTR_SPARSE_MMA_MASK
	.align		4
.L_115:
        /*0058*/ 	.byte	0x03, 0x50
        /*005a*/ 	.short	0x0000


	//----- nvinfo : EIATTR_MAXREG_COUNT
	.align		4
        /*005c*/ 	.byte	0x03, 0x1b
        /*005e*/ 	.short	0x00ff


	//----- nvinfo : EIATTR_MERCURY_ISA_VERSION
	.align		4
        /*0060*/ 	.byte	0x03, 0x5f
        /*0062*/ 	.short	0x0101


	//----- nvinfo : EIATTR_VRC_CTA_INIT_COUNT
	.align		4
        /*0064*/ 	.byte	0x02, 0x4a
	.zero		1
	.zero		1


	//----- nvinfo : EIATTR_EXIT_INSTR_OFFSETS
	.align		4
        /*0068*/ 	.byte	0x04, 0x1c
        /*006a*/ 	.short	(.L_117 - .L_116)


	//   ....[0]....
.L_116:
        /*006c*/ 	.word	0x00000080


	//   ....[1]....
        /*0070*/ 	.word	0x00000320


	//----- nvinfo : EIATTR_CRS_STACK_SIZE
	.align		4
.L_117:
        /*0074*/ 	.byte	0x04, 0x1e
        /*0076*/ 	.short	(.L_119 - .L_118)
.L_118:
        /*0078*/ 	.word	0x00000000


	//----- nvinfo : EIATTR_CBANK_PARAM_SIZE
	.align		4
.L_119:
        /*007c*/ 	.byte	0x03, 0x19
        /*007e*/ 	.short	0x0028


	//----- nvinfo : EIATTR_PARAM_CBANK
	.align		4
        /*0080*/ 	.byte	0x04, 0x0a
        /*0082*/ 	.short	(.L_121 - .L_120)
	.align		4
.L_120:
        /*0084*/ 	.word	index@(.nv.constant0.dropout_fwd_f32)
        /*0088*/ 	.short	0x0380
        /*008a*/ 	.short	0x0028


	//----- nvinfo : EIATTR_SW_WAR
	.align		4
.L_121:
        /*008c*/ 	.byte	0x04, 0x36
        /*008e*/ 	.short	(.L_123 - .L_122)
.L_122:
        /*0090*/ 	.word	0x00000008
.L_123:


//--------------------- .nv.info.dropout_bwd_f16  --------------------------
	.section	.nv.info.dropout_bwd_f16,"",@"SHT_CUDA_INFO"
	.sectionflags	@""
	.align	4


	//----- nvinfo : EIATTR_CUDA_API_VERSION
	.align		4
        /*0000*/ 	.byte	0x04, 0x37
        /*0002*/ 	.short	(.L_125 - .L_124)
.L_124:
        /*0004*/ 	.word	0x00000082


	//----- nvinfo : EIATTR_KPARAM_INFO
	.align		4
.L_125:
        /*0008*/ 	.byte	0x04, 0x17
        /*000a*/ 	.short	(.L_127 - .L_126)
.L_126:
        /*000c*/ 	.word	0x00000000
        /*0010*/ 	.short	0x0004
        /*0012*/ 	.short	0x0020
        /*0014*/ 	.byte	0x00, 0xf5, 0x21, 0x00


	//----- nvinfo : EIATTR_KPARAM_INFO
	.align		4
.L_127:
        /*0018*/ 	.byte	0x04, 0x17
        /*001a*/ 	.short	(.L_129 - .L_128)
.L_128:
        /*001c*/ 	.word	0x00000000
        /*0020*/ 	.short	0x0003
        /*0022*/ 	.short	0x0018
        /*0024*/ 	.byte	0x00, 0xf5, 0x21, 0x00


	//----- nvinfo : EIATTR_KPARAM_INFO
	.align		4
.L_129:
        /*0028*/ 	.byte	0x04, 0x17
        /*002a*/ 	.short	(.L_131 - .L_130)
.L_130:
        /*002c*/ 	.word	0x00000000
        /*0030*/ 	.short	0x0002
        /*0032*/ 	.short	0x0010
        /*0034*/ 	.byte	0x00, 0xf5, 0x21, 0x00


	//----- nvinfo : EIATTR_KPARAM_INFO
	.align		4
.L_131:
        /*0038*/ 	.byte	0x04, 0x17
        /*003a*/ 	.short	(.L_133 - .L_132)
.L_132:
        /*003c*/ 	.word	0x00000000
        /*0040*/ 	.short	0x0001
        /*0042*/ 	.short	0x0008
        /*0044*/ 	.byte	0x00, 0xf0, 0x21, 0x00


	//----- nvinfo : EIATTR_KPARAM_INFO
	.align		4
.L_133:
        /*0048*/ 	.byte	0x04, 0x17
        /*004a*/ 	.short	(.L_135 - .L_134)
.L_134:
        /*004c*/ 	.word	0x00000000
        /*0050*/ 	.short	0x0000
        /*0052*/ 	.short	0x0000
        /*0054*/ 	.byte	0x00, 0xf0, 0x09, 0x00


	//----- nvinfo : EIATTR_SPARSE_MMA_MASK
	.align		4
.L_135:
        /*0058*/ 	.byte	0x03, 0x50
        /*005a*/ 	.short	0x0000


	//----- nvinfo : EIATTR_MAXREG_COUNT
	.align		4
        /*005c*/ 	.byte	0x03, 0x1b
        /*005e*/ 	.short	0x00ff


	//----- nvinfo : EIATTR_MERCURY_ISA_VERSION
	.align		4
        /*0060*/ 	.byte	0x03, 0x5f
        /*0062*/ 	.short	0x0101


	//----- nvinfo : EIATTR_VRC_CTA_INIT_COUNT
	.align		4
        /*0064*/ 	.byte	0x02, 0x4a
	.zero		1
	.zero		1


	//----- nvinfo : EIATTR_EXIT_INSTR_OFFSETS
	.align		4
        /*0068*/ 	.byte	0x04, 0x1c
        /*006a*/ 	.short	(.L_137 - .L_136)


	//   ....[0]....
.L_136:
        /*006c*/ 	.word	0x00000080


	//   ....[1]....
        /*0070*/ 	.word	0x00000340


	//----- nvinfo : EIATTR_CRS_STACK_SIZE
	.align		4
.L_137:
        /*0074*/ 	.byte	0x04, 0x1e
        /*0076*/ 	.short	(.L_139 - .L_138)
.L_138:
        /*0078*/ 	.word	0x00000000


	//----- nvinfo : EIATTR_CBANK_PARAM_SIZE
	.align		4
.L_139:
        /*007c*/ 	.byte	0x03, 0x19
        /*007e*/ 	.short	0x0028


	//----- nvinfo : EIATTR_PARAM_CBANK
	.align		4
        /*0080*/ 	.byte	0x04, 0x0a
        /*0082*/ 	.short	(.L_141 - .L_140)
	.align		4
.L_140:
        /*0084*/ 	.word	index@(.nv.constant0.dropout_bwd_f16)
        /*0088*/ 	.short	0x0380
        /*008a*/ 	.short	0x0028


	//----- nvinfo : EIATTR_SW_WAR
	.align		4
.L_141:
        /*008c*/ 	.byte	0x04, 0x36
        /*008e*/ 	.short	(.L_143 - .L_142)
.L_142:
        /*0090*/ 	.word	0x00000008
.L_143:


//--------------------- .nv.info.dropout_fwd_f16  --------------------------
	.section	.nv.info.dropout_fwd_f16,"",@"SHT_CUDA_INFO"
	.sectionflags	@""
	.align	4


	//----- nvinfo : EIATTR_CUDA_API_VERSION
	.align		4
        /*0000*/ 	.byte	0x04, 0x37
        /*0002*/ 	.short	(.L_145 - .L_144)
.L_144:
        /*0004*/ 	.word	0x00000082


	//----- nvinfo : EIATTR_KPARAM_INFO
	.align		4
.L_145:
        /*0008*/ 	.byte	0x04, 0x17
        /*000a*/ 	.short	(.L_147 - .L_146)
.L_146:
        /*000c*/ 	.word	0x00000000
        /*0010*/ 	.short	0x0004
        /*0012*/ 	.short	0x0020
        /*0014*/ 	.byte	0x00, 0xf5, 0x21, 0x00


	//----- nvinfo : EIATTR_KPARAM_INFO
	.align		4
.L_147:
        /*0018*/ 	.byte	0x04, 0x17
        /*001a*/ 	.short	(.L_149 - .L_148)
.L_148:
        /*001c*/ 	.word	0x00000000
        /*0020*/ 	.short	0x0003
        /*0022*/ 	.short	0x0018
        /*0024*/ 	.byte	0x00, 0xf5, 0x21, 0x00


	//----- nvinfo : EIATTR_KPARAM_INFO
	.align		4
.L_149:
        /*0028*/ 	.byte	0x04, 0x17
        /*002a*/ 	.short	(.L_151 - .L_150)
.L_150:
        /*002c*/ 	.word	0x00000000
        /*0030*/ 	.short	0x0002
        /*0032*/ 	.short	0x0010
        /*0034*/ 	.byte	0x00, 0xf5, 0x21, 0x00


	//----- nvinfo : EIATTR_KPARAM_INFO
	.align		4
.L_151:
        /*0038*/ 	.byte	0x04, 0x17
        /*003a*/ 	.short	(.L_153 - .L_152)
.L_152:
        /*003c*/ 	.word	0x00000000
        /*0040*/ 	.short	0x0001
        /*0042*/ 	.short	0x0008
        /*0044*/ 	.byte	0x00, 0xf0, 0x21, 0x00


	//----- nvinfo : EIATTR_KPARAM_INFO
	.align		4
.L_153:
        /*0048*/ 	.byte	0x04, 0x17
        /*004a*/ 	.short	(.L_155 - .L_154)
.L_154:
        /*004c*/ 	.word	0x00000000
        /*0050*/ 	.short	0x0000
        /*0052*/ 	.short	0x0000
        /*0054*/ 	.byte	0x00, 0xf0, 0x09, 0x00


	//----- nvinfo : EIATTR_SPARSE_MMA_MASK
	.align		4
.L_155:
        /*0058*/ 	.byte	0x03, 0x50
        /*005a*/ 	.short	0x0000


	//----- nvinfo : EIATTR_MAXREG_COUNT
	.align		4
        /*005c*/ 	.byte	0x03, 0x1b
        /*005e*/ 	.short	0x00ff


	//----- nvinfo : EIATTR_MERCURY_ISA_VERSION
	.align		4
        /*0060*/ 	.byte	0x03, 0x5f
        /*0062*/ 	.short	0x0101


	//----- nvinfo : EIATTR_VRC_CTA_INIT_COUNT
	.align		4
        /*0064*/ 	.byte	0x02, 0x4a
	.zero		1
	.zero		1


	//----- nvinfo : EIATTR_EXIT_INSTR_OFFSETS
	.align		4
        /*0068*/ 	.byte	0x04, 0x1c
        /*006a*/ 	.short	(.L_157 - .L_156)


	//   ....[0]....
.L_156:
        /*006c*/ 	.word	0x00000080


	//   ....[1]....
        /*0070*/ 	.word	0x00000340


	//----- nvinfo : EIATTR_CRS_STACK_SIZE
	.align		4
.L_157:
        /*0074*/ 	.byte	0x04, 0x1e
        /*0076*/ 	.short	(.L_159 - .L_158)
.L_158:
        /*0078*/ 	.word	0x00000000


	//----- nvinfo : EIATTR_CBANK_PARAM_SIZE
	.align		4
.L_159:
        /*007c*/ 	.byte	0x03, 0x19
        /*007e*/ 	.short	0x0028


	//----- nvinfo : EIATTR_PARAM_CBANK
	.align		4
        /*0080*/ 	.byte	0x04, 0x0a
        /*0082*/ 	.short	(.L_161 - .L_160)
	.align		4
.L_160:
        /*0084*/ 	.word	index@(.nv.constant0.dropout_fwd_f16)
        /*0088*/ 	.short	0x0380
        /*008a*/ 	.short	0x0028


	//----- nvinfo : EIATTR_SW_WAR
	.align		4
.L_161:
        /*008c*/ 	.byte	0x04, 0x36
        /*008e*/ 	.short	(.L_163 - .L_162)
.L_162:
        /*0090*/ 	.word	0x00000008
.L_163:


//--------------------- .nv.callgraph             --------------------------
	.section	.nv.callgraph,"",@"SHT_CUDA_CALLGRAPH"
	.align	4
	.sectionentsize	8
	.align		4
        /*0000*/ 	.word	0x00000000
	.align		4
        /*0004*/ 	.word	0xffffffff
	.align		4
        /*0008*/ 	.word	0x00000000
	.align		4
        /*000c*/ 	.word	0xfffffffe
	.align		4
        /*0010*/ 	.word	0x00000000
	.align		4
        /*0014*/ 	.word	0xfffffffd
	.align		4
        /*0018*/ 	.word	0x00000000
	.align		4
        /*001c*/ 	.word	0xfffffffc


//--------------------- .text.dropout_bwd_f64     --------------------------
	.section	.text.dropout_bwd_f64,"ax",@progbits
	.align	128
        .global         dropout_bwd_f64
        .type           dropout_bwd_f64,@function
        .size           dropout_bwd_f64,(.L_x_48 - dropout_bwd_f64)
        .other          dropout_bwd_f64,@"STO_CUDA_ENTRY STV_DEFAULT"
dropout_bwd_f64:
.text.dropout_bwd_f64:
[----:B------:R-:W-:Y:S01]  /*0000*/  LDC R1, c[0x0][0x37c] ;  /* 0x0000df00ff017b82 */ /* 0x000fe20000000800 */
[----:B------:R-:W0:Y:S07]  /*0010*/  S2R R0, SR_TID.X ;  /* 0x0000000000007919 */ /* 0x000e2e0000002100 */
[----:B------:R-:W0:Y:S01]  /*0020*/  S2UR UR4, SR_CTAID.X ;  /* 0x00000000000479c3 */ /* 0x000e220000002500 */
[----:B------:R-:W1:Y:S07]  /*0030*/  LDCU.64 UR6, c[0x0][0x388] ;  /* 0x00007100ff0677ac */ /* 0x000e6e0008000a00 */
[----:B------:R-:W0:Y:S02]  /*0040*/  LDC R13, c[0x0][0x360] ;  /* 0x0000d800ff0d7b82 */ /* 0x000e240000000800 */
[----:B0-----:R-:W-:-:S05]  /*0050*/  IMAD R0, R13, UR4, R0 ;  /* 0x000000040d007c24 */ /* 0x001fca000f8e0200 */
[----:B-1----:R-:W-:-:S04]  /*0060*/  ISETP.GE.U32.AND P0, PT, R0, UR6, PT ;  /* 0x0000000600007c0c */ /* 0x002fc8000bf06070 */
[----:B------:R-:W-:-:S13]  /*0070*/  ISETP.GE.U32.AND.EX P0, PT, RZ, UR7, PT, P0 ;  /* 0x00000007ff007c0c */ /* 0x000fda000bf06100 */
[----:B------:R-:W-:Y:S05]  /*0080*/  @P0 EXIT ;  /* 0x000000000000094d */ /* 0x000fea0003800000 */
[----:B------:R-:W0:Y:S01]  /*0090*/  LDC.64 R4, c[0x0][0x380] ;  /* 0x0000e000ff047b82 */ /* 0x000e220000000a00 */
[----:B------:R-:W1:Y:S01]  /*00a0*/  LDCU UR4, c[0x0][0x370] ;  /* 0x00006e00ff0477ac */ /* 0x000e620008000800 */
[----:B------:R-:W-:Y:S02]  /*00b0*/  IMAD.MOV.U32 R10, RZ, RZ, R0 ;  /* 0x000000ffff0a7224 */ /* 0x000fe400078e0000 */
[----:B------:R-:W-:Y:S01]  /*00c0*/  IMAD.MOV.U32 R11, RZ, RZ, RZ ;  /* 0x000000ffff0b7224 */ /* 0x000fe200078e00ff */
[----:B------:R-:W2:Y:S01]  /*00d0*/  LDCU.64 UR6, c[0x0][0x358] ;  /* 0x00006b00ff0677ac */ /* 0x000ea20008000a00 */
[----:B------:R-:W3:Y:S01]  /*00e0*/  LDCU.64 UR14, c[0x0][0x388] ;  /* 0x00007100ff0e77ac */ /* 0x000ee20008000a00 */
[----:B------:R-:W4:Y:S01]  /*00f0*/  LDCU.64 UR8, c[0x0][0x390] ;  /* 0x00007200ff0877ac */ /* 0x000f220008000a00 */
[----:B------:R-:W0:Y:S01]  /*0100*/  LDCU.64 UR10, c[0x0][0x3a0] ;  /* 0x00007400ff0a77ac */ /* 0x000e220008000a00 */
[----:B-1----:R-:W-:Y:S01]  /*0110*/  IMAD R13, R13, UR4, RZ ;  /* 0x000000040d0d7c24 */ /* 0x002fe2000f8e02ff */
[----:B------:R-:W1:Y:S02]  /*0120*/  LDCU.64 UR12, c[0x0][0x398] ;  /* 0x00007300ff0c77ac */ /* 0x000e640008000a00 */
[----:B01234-:R-:W-:-:S11]  /*0130*/  DADD R4, -R4, 1 ;  /* 0x3ff0000004047429 */ /* 0x01ffd60000000100 */
.L_x_3:
[----:B0-----:R-:W-:-:S04]  /*0140*/  IADD3 R6, P0, PT, R10, UR8, RZ ;  /* 0x000000080a067c10 */ /* 0x001fc8000ff1e0ff */
[----:B------:R-:W-:-:S05]  /*0150*/  IADD3.X R7, PT, PT, R11, UR9, RZ, P0, !PT ;  /* 0x000000090b077c10 */ /* 0x000fca00087fe4ff */
[----:B------:R-:W2:Y:S01]  /*0160*/  LDG.E.U8 R6, desc[UR6][R6.64] ;  /* 0x0000000606067981 */ /* 0x000ea2000c1e1100 */
[----:B------:R-:W-:Y:S01]  /*0170*/  BSSY.RECONVERGENT B0, `(.L_x_0) ;  /* 0x0000019000007945 */ /* 0x000fe20003800200 */
[----:B------:R-:W-:Y:S02]  /*0180*/  CS2R R2, SRZ ;  /* 0x0000000000027805 */ /* 0x000fe4000001ff00 */
[----:B--2---:R-:W-:-:S13]  /*0190*/  ISETP.NE.AND P0, PT, R6, RZ, PT ;  /* 0x000000ff0600720c */ /* 0x004fda0003f05270 */
[----:B------:R-:W-:Y:S05]  /*01a0*/  @P0 BRA `(.L_x_1) ;  /* 0x0000000000540947 */ /* 0x000fea0003800000 */
[----:B------:R-:W-:-:S04]  /*01b0*/  LEA R6, P0, R10, UR10, 0x3 ;  /* 0x0000000a0a067c11 */ /* 0x000fc8000f8018ff */
[----:B------:R-:W-:-:S06]  /*01c0*/  LEA.HI.X R7, R10, UR11, R11, 0x3, P0 ;  /* 0x0000000b0a077c11 */ /* 0x000fcc00080f1c0b */
[----:B------:R-:W2:Y:S01]  /*01d0*/  LDG.E.64 R6, desc[UR6][R6.64] ;  /* 0x0000000606067981 */ /* 0x000ea2000c1e1b00 */
[----:B------:R-:W0:Y:S01]  /*01e0*/  MUFU.RCP64H R3, R5 ;  /* 0x0000000500037308 */ /* 0x000e220000001800 */
[----:B------:R-:W-:Y:S01]  /*01f0*/  IMAD.MOV.U32 R2, RZ, RZ, 0x1 ;  /* 0x00000001ff027424 */ /* 0x000fe200078e00ff */
[----:B------:R-:W-:Y:S05]  /*0200*/  BSSY.RECONVERGENT B1, `(.L_x_1) ;  /* 0x000000f000017945 */ /* 0x000fea0003800200 */
[----:B0-----:R-:W-:-:S08]  /*0210*/  DFMA R8, -R4, R2, 1 ;  /* 0x3ff000000408742b */ /* 0x001fd00000000102 */
[----:B------:R-:W-:-:S08]  /*0220*/  DFMA R8, R8, R8, R8 ;  /* 0x000000080808722b */ /* 0x000fd00000000008 */
[----:B------:R-:W-:-:S08]  /*0230*/  DFMA R8, R2, R8, R2 ;  /* 0x000000080208722b */ /* 0x000fd00000000002 */
[----:B------:R-:W-:-:S08]  /*0240*/  DFMA R2, -R4, R8, 1 ;  /* 0x3ff000000402742b */ /* 0x000fd00000000108 */
[----:B------:R-:W-:-:S08]  /*0250*/  DFMA R2, R8, R2, R8 ;  /* 0x000000020802722b */ /* 0x000fd00000000008 */
[----:B--2---:R-:W-:Y:S01]  /*0260*/  DMUL R8, R6, R2 ;  /* 0x0000000206087228 */ /* 0x004fe20000000000 */
[----:B------:R-:W-:-:S07]  /*0270*/  FSETP.GEU.AND P1, PT, |R7|, 6.5827683646048100446e-37, PT ;  /* 0x036000000700780b */ /* 0x000fce0003f2e200 */
[----:B------:R-:W-:-:S08]  /*0280*/  DFMA R14, -R4, R8, R6 ;  /* 0x00000008040e722b */ /* 0x000fd00000000106 */
[----:B------:R-:W-:-:S10]  /*0290*/  DFMA R2, R2, R14, R8 ;  /* 0x0000000e0202722b */ /* 0x000fd40000000008 */
[----:B------:R-:W-:-:S05]  /*02a0*/  FFMA R8, RZ, R5, R3 ;  /* 0x00000005ff087223 */ /* 0x000fca0000000003 */
[----:B------:R-:W-:-:S13]  /*02b0*/  FSETP.GT.AND P0, PT, |R8|, 1.469367938527859385e-39, PT ;  /* 0x001000000800780b */ /* 0x000fda0003f04200 */
[----:B------:R-:W-:Y:S05]  /*02c0*/  @P0 BRA P1, `(.L_x_2) ;  /* 0x0000000000080947 */ /* 0x000fea0000800000 */
[----:B------:R-:W-:-:S07]  /*02d0*/  MOV R20, 0x2f0 ;  /* 0x000002f000147802 */ /* 0x000fce0000000f00 */
[----:B------:R-:W-:Y:S05]  /*02e0*/  CALL.REL.NOINC `($__internal_0_$__cuda_sm20_div_rn_f64_full) ;  /* 0x0000000000347944 */ /* 0x000fea0003c00000 */
.L_x_2:
[----:B------:R-:W-:Y:S05]  /*02f0*/  BSYNC.RECONVERGENT B1 ;  /* 0x0000000000017941 */ /* 0x000fea0003800200 */
.L_x_1:
[----:B------:R-:W-:Y:S05]  /*0300*/  BSYNC.RECONVERGENT B0 ;  /* 0x0000000000007941 */ /* 0x000fea0003800200 */
.L_x_0:
[----:B------:R-:W-:-:S04]  /*0310*/  LEA R6, P0, R10, UR12, 0x3 ;  /* 0x0000000c0a067c11 */ /* 0x000fc8000f8018ff */
[----:B------:R-:W-:-:S05]  /*0320*/  LEA.HI.X R7, R10, UR13, R11, 0x3, P0 ;  /* 0x0000000d0a077c11 */ /* 0x000fca00080f1c0b */
[----:B------:R-:W2:Y:S01]  /*0330*/  LDG.E.64 R8, desc[UR6][R6.64] ;  /* 0x0000000606087981 */ /* 0x000ea2000c1e1b00 */
[----:B------:R-:W-:-:S04]  /*0340*/  IMAD.IADD R10, R13, 0x1, R0 ;  /* 0x000000010d0a7824 */ /* 0x000fc800078e0200 */
[----:B------:R-:W-:Y:S01]  /*0350*/  IMAD.MOV.U32 R0, RZ, RZ, R10 ;  /* 0x000000ffff007224 */ /* 0x000fe200078e000a */
[----:B------:R-:W-:-:S04]  /*0360*/  ISETP.GE.U32.AND P0, PT, R10, UR14, PT ;  /* 0x0000000e0a007c0c */ /* 0x000fc8000bf06070 */
[----:B------:R-:W-:Y:S01]  /*0370*/  ISETP.GE.U32.AND.EX P0, PT, RZ, UR15, PT, P0 ;  /* 0x0000000fff007c0c */ /* 0x000fe2000bf06100 */
[----:B--2---:R-:W-:-:S07]  /*0380*/  DADD R2, R8, R2 ;  /* 0x0000000008027229 */ /* 0x004fce0000000002 */
[----:B------:R0:W-:Y:S05]  /*0390*/  STG.E.64 desc[UR6][R6.64], R2 ;  /* 0x0000000206007986 */ /* 0x0001ea000c101b06 */
[----:B------:R-:W-:Y:S05]  /*03a0*/  @!P0 BRA `(.L_x_3) ;  /* 0xfffffffc00648947 */ /* 0x000fea000383ffff */
[----:B------:R-:W-:Y:S05]  /*03b0*/  EXIT ;  /* 0x000000000000794d */ /* 0x000fea0003800000 */
        .weak           $__internal_0_$__cuda_sm20_div_rn_f64_full
        .type           $__internal_0_$__cuda_sm20_div_rn_f64_full,@function
        .size           $__internal_0_$__cuda_sm20_div_rn_f64_full,(.L_x_48 - $__internal_0_$__cuda_sm20_div_rn_f64_full)
$__internal_0_$__cuda_sm20_div_rn_f64_full:
[C---:B------:R-:W-:Y:S01]  /*03c0*/  FSETP.GEU.AND P0, PT, |R5|.reuse, 1.469367938527859385e-39, PT ;  /* 0x001000000500780b */ /* 0x040fe20003f0e200 */
[----:B------:R-:W-:Y:S01]  /*03d0*/  IMAD.MOV.U32 R14, RZ, RZ, 0x1 ;  /* 0x00000001ff0e7424 */ /* 0x000fe200078e00ff */
[----:B------:R-:W-:Y:S01]  /*03e0*/  LOP3.LUT R2, R5, 0x800fffff, RZ, 0xc0, !PT ;  /* 0x800fffff05027812 */ /* 0x000fe200078ec0ff */
[----:B------:R-:W-:Y:S01]  /*03f0*/  BSSY.RECONVERGENT B2, `(.L_x_4) ;  /* 0x0000054000027945 */ /* 0x000fe20003800200 */
[C---:B------:R-:W-:Y:S02]  /*0400*/  FSETP.GEU.AND P2, PT, |R7|.reuse, 1.469367938527859385e-39, PT ;  /* 0x001000000700780b */ /* 0x040fe40003f4e200 */
[----:B------:R-:W-:Y:S01]  /*0410*/  LOP3.LUT R3, R2, 0x3ff00000, RZ, 0xfc, !PT ;  /* 0x3ff0000002037812 */ /* 0x000fe200078efcff */
[----:B------:R-:W-:Y:S01]  /*0420*/  IMAD.MOV.U32 R2, RZ, RZ, R4 ;  /* 0x000000ffff027224 */ /* 0x000fe200078e0004 */
[----:B------:R-:W-:Y:S02]  /*0430*/  LOP3.LUT R21, R7, 0x7ff00000, RZ, 0xc0, !PT ;  /* 0x7ff0000007157812 */ /* 0x000fe400078ec0ff */
[----:B------:R-:W-:-:S03]  /*0440*/  LOP3.LUT R22, R5, 0x7ff00000, RZ, 0xc0, !PT ;  /* 0x7ff0000005167812 */ /* 0x000fc600078ec0ff */
[----:B------:R-:W-:Y:S01]  /*0450*/  @!P0 DMUL R2, R4, 8.98846567431157953865e+307 ;  /* 0x7fe0000004028828 */ /* 0x000fe20000000000 */
[----:B------:R-:W-:Y:S01]  /*0460*/  ISETP.GE.U32.AND P1, PT, R21, R22, PT ;  /* 0x000000161500720c */ /* 0x000fe20003f26070 */
[----:B------:R-:W-:Y:S02]  /*0470*/  IMAD.MOV.U32 R23, RZ, RZ, R21 ;  /* 0x000000ffff177224 */ /* 0x000fe400078e0015 */
[----:B------:R-:W-:Y:S02]  /*0480*/  @!P2 LOP3.LUT R12, R5, 0x7ff00000, RZ, 0xc0, !PT ;  /* 0x7ff00000050ca812 */ /* 0x000fe400078ec0ff */
[----:B------:R-:W0:Y:S02]  /*0490*/  MUFU.RCP64H R15, R3 ;  /* 0x00000003000f7308 */ /* 0x000e240000001800 */
[----:B------:R-:W-:Y:S01]  /*04a0*/  @!P2 ISETP.GE.U32.AND P3, PT, R21, R12, PT ;  /* 0x0000000c1500a20c */ /* 0x000fe20003f66070 */
[----:B------:R-:W-:Y:S01]  /*04b0*/  IMAD.MOV.U32 R12, RZ, RZ, 0x1ca00000 ;  /* 0x1ca00000ff0c7424 */ /* 0x000fe200078e00ff */
[----:B------:R-:W-:-:S04]  /*04c0*/  @!P0 LOP3.LUT R22, R3, 0x7ff00000, RZ, 0xc0, !PT ;  /* 0x7ff0000003168812 */ /* 0x000fc800078ec0ff */
[----:B------:R-:W-:-:S04]  /*04d0*/  @!P2 SEL R17, R12, 0x63400000, !P3 ;  /* 0x634000000c11a807 */ /* 0x000fc80005800000 */
[----:B------:R-:W-:-:S04]  /*04e0*/  @!P2 LOP3.LUT R18, R17, 0x80000000, R7, 0xf8, !PT ;  /* 0x800000001112a812 */ /* 0x000fc800078ef807 */
[----:B------:R-:W-:Y:S01]  /*04f0*/  @!P2 LOP3.LUT R19, R18, 0x100000, RZ, 0xfc, !PT ;  /* 0x001000001213a812 */ /* 0x000fe200078efcff */
[----:B0-----:R-:W-:Y:S01]  /*0500*/  DFMA R8, R14, -R2, 1 ;  /* 0x3ff000000e08742b */ /* 0x001fe20000000802 */
[----:B------:R-:W-:-:S07]  /*0510*/  @!P2 IMAD.MOV.U32 R18, RZ, RZ, RZ ;  /* 0x000000ffff12a224 */ /* 0x000fce00078e00ff */
[----:B------:R-:W-:-:S08]  /*0520*/  DFMA R8, R8, R8, R8 ;  /* 0x000000080808722b */ /* 0x000fd00000000008 */
[----:B------:R-:W-:Y:S01]  /*0530*/  DFMA R14, R14, R8, R14 ;  /* 0x000000080e0e722b */ /* 0x000fe2000000000e */
[----:B------:R-:W-:Y:S01]  /*0540*/  SEL R9, R12, 0x63400000, !P1 ;  /* 0x634000000c097807 */ /* 0x000fe20004800000 */
[----:B------:R-:W-:-:S03]  /*0550*/  IMAD.MOV.U32 R8, RZ, RZ, R6 ;  /* 0x000000ffff087224 */ /* 0x000fc600078e0006 */
[----:B------:R-:W-:-:S03]  /*0560*/  LOP3.LUT R9, R9, 0x800fffff, R7, 0xf8, !PT ;  /* 0x800fffff09097812 */ /* 0x000fc600078ef807 */
[----:B------:R-:W-:-:S03]  /*0570*/  DFMA R16, R14, -R2, 1 ;  /* 0x3ff000000e10742b */ /* 0x000fc60000000802 */
[----:B------:R-:W-:-:S05]  /*0580*/  @!P2 DFMA R8, R8, 2, -R18 ;  /* 0x400000000808a82b */ /* 0x000fca0000000812 */
[----:B------:R-:W-:-:S05]  /*0590*/  DFMA R16, R14, R16, R14 ;  /* 0x000000100e10722b */ /* 0x000fca000000000e */
[----:B------:R-:W-:-:S03]  /*05a0*/  @!P2 LOP3.LUT R23, R9, 0x7ff00000, RZ, 0xc0, !PT ;  /* 0x7ff000000917a812 */ /* 0x000fc600078ec0ff */
[----:B------:R-:W-:Y:S02]  /*05b0*/  DMUL R14, R16, R8 ;  /* 0x00000008100e7228 */ /* 0x000fe40000000000 */
[----:B------:R-:W-:-:S05]  /*05c0*/  VIADD R24, R23, 0xffffffff ;  /* 0xffffffff17187836 */ /* 0x000fca0000000000 */
[----:B------:R-:W-:Y:S01]  /*05d0*/  ISETP.GT.U32.AND P0, PT, R24, 0x7feffffe, PT ;  /* 0x7feffffe1800780c */ /* 0x000fe20003f04070 */
[----:B------:R-:W-:Y:S01]  /*05e0*/  VIADD R24, R22, 0xffffffff ;  /* 0xffffffff16187836 */ /* 0x000fe20000000000 */
[----:B------:R-:W-:-:S04]  /*05f0*/  DFMA R18, R14, -R2, R8 ;  /* 0x800000020e12722b */ /* 0x000fc80000000008 */
[----:B------:R-:W-:-:S04]  /*0600*/  ISETP.GT.U32.OR P0, PT, R24, 0x7feffffe, P0 ;  /* 0x7feffffe1800780c */ /* 0x000fc80000704470 */
[----:B------:R-:W-:-:S09]  /*0610*/  DFMA R18, R16, R18, R14 ;  /* 0x000000121012722b */ /* 0x000fd2000000000e */
[----:B------:R-:W-:Y:S05]  /*0620*/  @P0 BRA `(.L_x_5) ;  /* 0x00000000006c0947 */ /* 0x000fea0003800000 */
[----:B------:R-:W-:Y:S01]  /*0630*/  LOP3.LUT R14, R5, 0x7ff00000, RZ, 0xc0, !PT ;  /* 0x7ff00000050e7812 */ /* 0x000fe200078ec0ff */
[----:B------:R-:W-:-:S03]  /*0640*/  IMAD.MOV.U32 R16, RZ, RZ, RZ ;  /* 0x000000ffff107224 */ /* 0x000fc600078e00ff */
[CC--:B------:R-:W-:Y:S02]  /*0650*/  VIADDMNMX R6, R21.reuse, -R14.reuse, 0xb9600000, !PT ;  /* 0xb960000015067446 */ /* 0x0c0fe4000780090e */
[----:B------:R-:W-:Y:S02]  /*0660*/  ISETP.GE.U32.AND P0, PT, R21, R14, PT ;  /* 0x0000000e1500720c */ /* 0x000fe40003f06070 */
[----:B------:R-:W-:Y:S02]  /*0670*/  VIMNMX R6, PT, PT, R6, 0x46a00000, PT ;  /* 0x46a0000006067848 */ /* 0x000fe40003fe0100 */
[----:B------:R-:W-:-:S05]  /*0680*/  SEL R7, R12, 0x63400000, !P0 ;  /* 0x634000000c077807 */ /* 0x000fca0004000000 */
[----:B------:R-:W-:-:S04]  /*0690*/  IMAD.IADD R6, R6, 0x1, -R7 ;  /* 0x0000000106067824 */ /* 0x000fc800078e0a07 */
[----:B------:R-:W-:-:S06]  /*06a0*/  VIADD R17, R6, 0x7fe00000 ;  /* 0x7fe0000006117836 */ /* 0x000fcc0000000000 */
[----:B------:R-:W-:-:S10]  /*06b0*/  DMUL R14, R18, R16 ;  /* 0x00000010120e7228 */ /* 0x000fd40000000000 */
[----:B------:R-:W-:-:S13]  /*06c0*/  FSETP.GTU.AND P0, PT, |R15|, 1.469367938527859385e-39, PT ;  /* 0x001000000f00780b */ /* 0x000fda0003f0c200 */
[----:B------:R-:W-:Y:S05]  /*06d0*/  @P0 BRA `(.L_x_6) ;  /* 0x0000000000940947 */ /* 0x000fea0003800000 */
[----:B------:R-:W-:Y:S01]  /*06e0*/  DFMA R2, R18, -R2, R8 ;  /* 0x800000021202722b */ /* 0x000fe20000000008 */
[----:B------:R-:W-:-:S09]  /*06f0*/  IMAD.MOV.U32 R16, RZ, RZ, RZ ;  /* 0x000000ffff107224 */ /* 0x000fd200078e00ff */
[C---:B------:R-:W-:Y:S02]  /*0700*/  FSETP.NEU.AND P0, PT, R3.reuse, RZ, PT ;  /* 0x000000ff0300720b */ /* 0x040fe40003f0d000 */
[----:B------:R-:W-:-:S04]  /*0710*/  LOP3.LUT R7, R3, 0x80000000, R5, 0x48, !PT ;  /* 0x8000000003077812 */ /* 0x000fc800078e4805 */
[----:B------:R-:W-:-:S07]  /*0720*/  LOP3.LUT R17, R7, R17, RZ, 0xfc, !PT ;  /* 0x0000001107117212 */ /* 0x000fce00078efcff */
[----:B------:R-:W-:Y:S05]  /*0730*/  @!P0 BRA `(.L_x_6) ;  /* 0x00000000007c8947 */ /* 0x000fea0003800000 */
[----:B------:R-:W-:Y:S01]  /*0740*/  IMAD.MOV R3, RZ, RZ, -R6 ;  /* 0x000000ffff037224 */ /* 0x000fe200078e0a06 */
[----:B------:R-:W-:Y:S01]  /*0750*/  DMUL.RP R16, R18, R16 ;  /* 0x0000001012107228 */ /* 0x000fe20000008000 */
[----:B------:R-:W-:-:S06]  /*0760*/  IMAD.MOV.U32 R2, RZ, RZ, RZ ;  /* 0x000000ffff027224 */ /* 0x000fcc00078e00ff */
[----:B------:R-:W-:-:S03]  /*0770*/  DFMA R2, R14, -R2, R18 ;  /* 0x800000020e02722b */ /* 0x000fc60000000012 */
[----:B------:R-:W-:-:S03]  /*0780*/  LOP3.LUT R7, R17, R7, RZ, 0x3c, !PT ;  /* 0x0000000711077212 */ /* 0x000fc600078e3cff */
[----:B------:R-:W-:-:S04]  /*0790*/  IADD3 R2, PT, PT, -R6, -0x43300000, RZ ;  /* 0xbcd0000006027810 */ /* 0x000fc80007ffe1ff */
[----:B------:R-:W-:-:S04]  /*07a0*/  FSETP.NEU.AND P0, PT, |R3|, R2, PT ;  /* 0x000000020300720b */ /* 0x000fc80003f0d200 */
[----:B------:R-:W-:Y:S02]  /*07b0*/  FSEL R14, R16, R14, !P0 ;  /* 0x0000000e100e7208 */ /* 0x000fe40004000000 */
[----:B------:R-:W-:Y:S01]  /*07c0*/  FSEL R15, R7, R15, !P0 ;  /* 0x0000000f070f7208 */ /* 0x000fe20004000000 */
[----:B------:R-:W-:Y:S06]  /*07d0*/  BRA `(.L_x_6) ;  /* 0x0000000000547947 */ /* 0x000fec0003800000 */
.L_x_5:
[----:B------:R-:W-:-:S14]  /*07e0*/  DSETP.NAN.AND P0, PT, R6, R6, PT ;  /* 0x000000060600722a */ /* 0x000fdc0003f08000 */
[----:B------:R-:W-:Y:S05]  /*07f0*/  @P0 BRA `(.L_x_7) ;  /* 0x0000000000440947 */ /* 0x000fea0003800000 */
[----:B------:R-:W-:-:S14]  /*0800*/  DSETP.NAN.AND P0, PT, R4, R4, PT ;  /* 0x000000040400722a */ /* 0x000fdc0003f08000 */
[----:B------:R-:W-:Y:S05]  /*0810*/  @P0 BRA `(.L_x_8) ;  /* 0x0000000000300947 */ /* 0x000fea0003800000 */
[----:B------:R-:W-:Y:S01]  /*0820*/  ISETP.NE.AND P0, PT, R23, R22, PT ;  /* 0x000000161700720c */ /* 0x000fe20003f05270 */
[----:B------:R-:W-:Y:S02]  /*0830*/  IMAD.MOV.U32 R14, RZ, RZ, 0x0 ;  /* 0x00000000ff0e7424 */ /* 0x000fe400078e00ff */
[----:B------:R-:W-:-:S10]  /*0840*/  IMAD.MOV.U32 R15, RZ, RZ, -0x80000 ;  /* 0xfff80000ff0f7424 */ /* 0x000fd400078e00ff */
[----:B------:R-:W-:Y:S05]  /*0850*/  @!P0 BRA `(.L_x_6) ;  /* 0x0000000000348947 */ /* 0x000fea0003800000 */
[----:B------:R-:W-:Y:S02]  /*0860*/  ISETP.NE.AND P0, PT, R23, 0x7ff00000, PT ;  /* 0x7ff000001700780c */ /* 0x000fe40003f05270 */
[----:B------:R-:W-:Y:S02]  /*0870*/  LOP3.LUT R15, R7, 0x80000000, R5, 0x48, !PT ;  /* 0x80000000070f7812 */ /* 0x000fe400078e4805 */
[----:B------:R-:W-:-:S13]  /*0880*/  ISETP.EQ.OR P0, PT, R22, RZ, !P0 ;  /* 0x000000ff1600720c */ /* 0x000fda0004702670 */
[----:B------:R-:W-:Y:S01]  /*0890*/  @P0 LOP3.LUT R2, R15, 0x7ff00000, RZ, 0xfc, !PT ;  /* 0x7ff000000f020812 */ /* 0x000fe200078efcff */
[----:B------:R-:W-:Y:S02]  /*08a0*/  @!P0 IMAD.MOV.U32 R14, RZ, RZ, RZ ;  /* 0x000000ffff0e8224 */ /* 0x000fe400078e00ff */
[----:B------:R-:W-:Y:S02]  /*08b0*/  @P0 IMAD.MOV.U32 R14, RZ, RZ, RZ ;  /* 0x000000ffff0e0224 */ /* 0x000fe400078e00ff */
[----:B------:R-:W-:Y:S01]  /*08c0*/  @P0 IMAD.MOV.U32 R15, RZ, RZ, R2 ;  /* 0x000000ffff0f0224 */ /* 0x000fe200078e0002 */
[----:B------:R-:W-:Y:S06]  /*08d0*/  BRA `(.L_x_6) ;  /* 0x0000000000147947 */ /* 0x000fec0003800000 */
.L_x_8:
[----:B------:R-:W-:Y:S01]  /*08e0*/  LOP3.LUT R15, R5, 0x80000, RZ, 0xfc, !PT ;  /* 0x00080000050f7812 */ /* 0x000fe200078efcff */
[----:B------:R-:W-:Y:S01]  /*08f0*/  IMAD.MOV.U32 R14, RZ, RZ, R4 ;  /* 0x000000ffff0e7224 */ /* 0x000fe200078e0004 */
[----:B------:R-:W-:Y:S06]  /*0900*/  BRA `(.L_x_6) ;  /* 0x0000000000087947 */ /* 0x000fec0003800000 */
.L_x_7:
[----:B------:R-:W-:Y:S01]  /*0910*/  LOP3.LUT R15, R7, 0x80000, RZ, 0xfc, !PT ;  /* 0x00080000070f7812 */ /* 0x000fe200078efcff */
[----:B------:R-:W-:-:S07]  /*0920*/  IMAD.MOV.U32 R14, RZ, RZ, R6 ;  /* 0x000000ffff0e7224 */ /* 0x000fce00078e0006 */
.L_x_6:
[----:B------:R-:W-:Y:S05]  /*0930*/  BSYNC.RECONVERGENT B2 ;  /* 0x0000000000027941 */ /* 0x000fea0003800200 */
.L_x_4:
[----:B------:R-:W-:Y:S02]  /*0940*/  IMAD.MOV.U32 R21, RZ, RZ, 0x0 ;  /* 0x00000000ff157424 */ /* 0x000fe400078e00ff */
[----:B------:R-:W-:Y:S02]  /*0950*/  IMAD.MOV.U32 R2, RZ, RZ, R14 ;  /* 0x000000ffff027224 */ /* 0x000fe400078e000e */
[----:B------:R-:W-:Y:S01]  /*0960*/  IMAD.MOV.U32 R3, RZ, RZ, R15 ;  /* 0x000000ffff037224 */ /* 0x000fe200078e000f */
[----:B------:R-:W-:Y:S06]  /*0970*/  RET.REL.NODEC R20 `(dropout_bwd_f64) ;  /* 0xfffffff414a07950 */ /* 0x000fec0003c3ffff */
.L_x_9:
[----:B------:R-:W-:-:S00]  /*0980*/  BRA `(.L_x_9) ;  /* 0xfffffffc00fc7947 */ /* 0x000fc0000383ffff */
[----:B------:R-:W-:-:S00]  /*0990*/  NOP ;  /* 0x0000000000007918 */ /* 0x000fc00000000000 */
        /* <DEDUP_REMOVED lines=14> */
.L_x_48:


//--------------------- .text.dropout_fwd_f64     --------------------------
	.section	.text.dropout_fwd_f64,"ax",@progbits
	.align	128
        .global         dropout_fwd_f64
        .type           dropout_fwd_f64,@function
        .size           dropout_fwd_f64,(.L_x_49 - dropout_fwd_f64)
        .other          dropout_fwd_f64,@"STO_CUDA_ENTRY STV_DEFAULT"
dropout_fwd_f64:
.text.dropout_fwd_f64:
        /* <DEDUP_REMOVED lines=9> */
[----:B------:R-:W0:Y:S02]  /*0090*/  LDC.64 R4, c[0x0][0x380] ;  /* 0x0000e000ff047b82 */ /* 0x000e240000000a00 */
[----:B0-----:R-:W-:-:S06]  /*00a0*/  DADD R4, -R4, 1 ;  /* 0x3ff0000004047429 */ /* 0x001fcc0000000100 */
[----:B------:R-:W0:Y:S04]  /*00b0*/  MUFU.RCP64H R3, R5 ;  /* 0x0000000500037308 */ /* 0x000e280000001800 */
[----:B------:R-:W-:-:S05]  /*00c0*/  VIADD R2, R5, 0x300402 ;  /* 0x0030040205027836 */ /* 0x000fca0000000000 */
[----:B------:R-:W-:Y:S01]  /*00d0*/  FSETP.GEU.AND P0, PT, |R2|, 5.8789094863358348022e-39, PT ;  /* 0x004004020200780b */ /* 0x000fe20003f0e200 */
[----:B0-----:R-:W-:-:S08]  /*00e0*/  DFMA R6, -R4, R2, 1 ;  /* 0x3ff000000406742b */ /* 0x001fd00000000102 */
[----:B------:R-:W-:-:S08]  /*00f0*/  DFMA R6, R6, R6, R6 ;  /* 0x000000060606722b */ /* 0x000fd00000000006 */
[----:B------:R-:W-:Y:S01]  /*0100*/  DFMA R6, R2, R6, R2 ;  /* 0x000000060206722b */ /* 0x000fe20000000002 */
[----:B------:R-:W-:Y:S02]  /*0110*/  IMAD.MOV.U32 R2, RZ, RZ, R10 ;  /* 0x000000ffff027224 */ /* 0x000fe400078e000a */
[----:B------:R-:W-:-:S05]  /*0120*/  IMAD.MOV.U32 R3, RZ, RZ, RZ ;  /* 0x000000ffff037224 */ /* 0x000fca00078e00ff */
[----:B------:R-:W-:-:S08]  /*0130*/  DFMA R8, -R4, R6, 1 ;  /* 0x3ff000000408742b */ /* 0x000fd00000000106 */
[----:B------:R-:W-:Y:S01]  /*0140*/  DFMA R8, R6, R8, R6 ;  /* 0x000000080608722b */ /* 0x000fe20000000006 */
[----:B------:R-:W-:Y:S01]  /*0150*/  IMAD.MOV.U32 R6, RZ, RZ, R10 ;  /* 0x000000ffff067224 */ /* 0x000fe200078e000a */
[----:B------:R-:W-:Y:S09]  /*0160*/  @P0 BRA `(.L_x_10) ;  /* 0x0000000000180947 */ /* 0x000ff20003800000 */
[----:B------:R-:W-:Y:S02]  /*0170*/  LOP3.LUT R7, R5, 0x7fffffff, RZ, 0xc0, !PT ;  /* 0x7fffffff05077812 */ /* 0x000fe400078ec0ff */
[----:B------:R-:W-:-:S03]  /*0180*/  MOV R8, 0x1b0 ;  /* 0x000001b000087802 */ /* 0x000fc60000000f00 */
[----:B------:R-:W-:-:S07]  /*0190*/  VIADD R12, R7, 0xfff00000 ;  /* 0xfff00000070c7836 */ /* 0x000fce0000000000 */
[----:B------:R-:W-:Y:S05]  /*01a0*/  CALL.REL.NOINC `($__internal_1_$__cuda_sm20_dblrcp_rn_slowpath_v3) ;  /* 0x0000000000747944 */ /* 0x000fea0003c00000 */
[----:B------:R-:W-:Y:S02]  /*01b0*/  IMAD.MOV.U32 R8, RZ, RZ, R10 ;  /* 0x000000ffff087224 */ /* 0x000fe400078e000a */
[----:B------:R-:W-:-:S07]  /*01c0*/  IMAD.MOV.U32 R9, RZ, RZ, R11 ;  /* 0x000000ffff097224 */ /* 0x000fce00078e000b */
.L_x_10:
[----:B------:R-:W0:Y:S01]  /*01d0*/  LDCU UR4, c[0x0][0x370] ;  /* 0x00006e00ff0477ac */ /* 0x000e220008000800 */
[----:B------:R-:W1:Y:S01]  /*01e0*/  LDCU.64 UR6, c[0x0][0x358] ;  /* 0x00006b00ff0677ac */ /* 0x000e620008000a00 */
[----:B------:R-:W2:Y:S01]  /*01f0*/  LDCU.64 UR14, c[0x0][0x388] ;  /* 0x00007100ff0e77ac */ /* 0x000ea20008000a00 */
[----:B------:R-:W3:Y:S01]  /*0200*/  LDCU.64 UR12, c[0x0][0x3a0] ;  /* 0x00007400ff0c77ac */ /* 0x000ee20008000a00 */
[----:B------:R-:W4:Y:S01]  /*0210*/  LDCU.128 UR8, c[0x0][0x390] ;  /* 0x00007200ff0877ac */ /* 0x000f220008000c00 */
[----:B0-----:R-:W-:-:S07]  /*0220*/  IMAD R17, R0, UR4, RZ ;  /* 0x0000000400117c24 */ /* 0x001fce000f8e02ff */
.L_x_11:
[C---:B----4-:R-:W-:Y:S01]  /*0230*/  IADD3 R10, P0, PT, R6.reuse, UR10, RZ ;  /* 0x0000000a060a7c10 */ /* 0x050fe2000ff1e0ff */
[C---:B------:R-:W-:Y:S01]  /*0240*/  IMAD.SHL.U32 R14, R6.reuse, 0x8, RZ ;  /* 0x00000008060e7824 */ /* 0x040fe200078e00ff */
[----:B------:R-:W-:Y:S02]  /*0250*/  SHF.L.U64.HI R0, R6, 0x3, R3 ;  /* 0x0000000306007819 */ /* 0x000fe40000010203 */
[----:B------:R-:W-:Y:S02]  /*0260*/  IADD3.X R11, PT, PT, R3, UR11, RZ, P0, !PT ;  /* 0x0000000b030b7c10 */ /* 0x000fe400087fe4ff */
[----:B------:R-:W-:-:S03]  /*0270*/  IADD3 R12, P0, PT, R14, UR8, RZ ;  /* 0x000000080e0c7c10 */ /* 0x000fc6000ff1e0ff */
[----:B-1----:R-:W4:Y:S01]  /*0280*/  LDG.E.U8 R10, desc[UR6][R10.64] ;  /* 0x000000060a0a7981 */ /* 0x002f22000c1e1100 */
[----:B------:R-:W-:-:S05]  /*0290*/  IADD3.X R13, PT, PT, R0, UR9, RZ, P0, !PT ;  /* 0x00000009000d7c10 */ /* 0x000fca00087fe4ff */
[----:B------:R-:W5:Y:S01]  /*02a0*/  LDG.E.64 R4, desc[UR6][R12.64] ;  /* 0x000000060c047981 */ /* 0x000f62000c1e1b00 */
[----:B----4-:R-:W-:-:S04]  /*02b0*/  ISETP.NE.AND P0, PT, R10, RZ, PT ;  /* 0x000000ff0a00720c */ /* 0x010fc80003f05270 */
[----:B------:R-:W-:Y:S02]  /*02c0*/  FSEL R6, R8, RZ, !P0 ;  /* 0x000000ff08067208 */ /* 0x000fe40004000000 */
[----:B------:R-:W-:Y:S02]  /*02d0*/  FSEL R7, R9, RZ, !P0 ;  /* 0x000000ff09077208 */ /* 0x000fe40004000000 */
[----:B---3--:R-:W-:-:S04]  /*02e0*/  IADD3 R14, P0, PT, R14, UR12, RZ ;  /* 0x0000000c0e0e7c10 */ /* 0x008fc8000ff1e0ff */
[----:B-----5:R-:W-:Y:S01]  /*02f0*/  DMUL R4, R4, R6 ;  /* 0x0000000604047228 */ /* 0x020fe20000000000 */
[----:B------:R-:W-:Y:S01]  /*0300*/  IADD3.X R15, PT, PT, R0, UR13, RZ, P0, !PT ;  /* 0x0000000d000f7c10 */ /* 0x000fe200087fe4ff */
[----:B------:R-:W-:-:S04]  /*0310*/  IMAD.IADD R6, R17, 0x1, R2 ;  /* 0x0000000111067824 */ /* 0x000fc800078e0202 */
[----:B------:R-:W-:Y:S01]  /*0320*/  IMAD.MOV.U32 R2, RZ, RZ, R6 ;  /* 0x000000ffff027224 */ /* 0x000fe200078e0006 */
[----:B------:R0:W-:Y:S01]  /*0330*/  STG.E.64 desc[UR6][R14.64], R4 ;  /* 0x000000040e007986 */ /* 0x0001e2000c101b06 */
[----:B--2---:R-:W-:-:S04]  /*0340*/  ISETP.GE.U32.AND P0, PT, R6, UR14, PT ;  /* 0x0000000e06007c0c */ /* 0x004fc8000bf06070 */
[----:B------:R-:W-:-:S13]  /*0350*/  ISETP.GE.U32.AND.EX P0, PT, RZ, UR15, PT, P0 ;  /* 0x0000000fff007c0c */ /* 0x000fda000bf06100 */
[----:B0-----:R-:W-:Y:S05]  /*0360*/  @!P0 BRA `(.L_x_11) ;  /* 0xfffffffc00b08947 */ /* 0x001fea000383ffff */
[----:B------:R-:W-:Y:S05]  /*0370*/  EXIT ;  /* 0x000000000000794d */ /* 0x000fea0003800000 */
        .weak           $__internal_1_$__cuda_sm20_dblrcp_rn_slowpath_v3
        .type           $__internal_1_$__cuda_sm20_dblrcp_rn_slowpath_v3,@function
        .size           $__internal_1_$__cuda_sm20_dblrcp_rn_slowpath_v3,(.L_x_49 - $__internal_1_$__cuda_sm20_dblrcp_rn_slowpath_v3)
$__internal_1_$__cuda_sm20_dblrcp_rn_slowpath_v3:
[----:B------:R-:W-:-:S14]  /*0380*/  DSETP.GTU.AND P0, PT, |R4|, +INF , PT ;  /* 0x7ff000000400742a */ /* 0x000fdc0003f0c200 */
[----:B------:R-:W-:Y:S05]  /*0390*/  @P0 BRA `(.L_x_12) ;  /* 0x00000000007c0947 */ /* 0x000fea0003800000 */
[----:B------:R-:W-:-:S05]  /*03a0*/  LOP3.LUT R7, R5, 0x7fffffff, RZ, 0xc0, !PT ;  /* 0x7fffffff05077812 */ /* 0x000fca00078ec0ff */
[----:B------:R-:W-:-:S05]  /*03b0*/  VIADD R9, R7, 0xffffffff ;  /* 0xffffffff07097836 */ /* 0x000fca0000000000 */
[----:B------:R-:W-:-:S13]  /*03c0*/  ISETP.GE.U32.AND P0, PT, R9, 0x7fefffff, PT ;  /* 0x7fefffff0900780c */ /* 0x000fda0003f06070 */
[----:B------:R-:W-:Y:S01]  /*03d0*/  @P0 LOP3.LUT R11, R5, 0x7ff00000, RZ, 0x3c, !PT ;  /* 0x7ff00000050b0812 */ /* 0x000fe200078e3cff */
[----:B------:R-:W-:Y:S01]  /*03e0*/  @P0 IMAD.MOV.U32 R10, RZ, RZ, RZ ;  /* 0x000000ffff0a0224 */ /* 0x000fe200078e00ff */
[----:B------:R-:W-:Y:S06]  /*03f0*/  @P0 BRA `(.L_x_13) ;  /* 0x00000000006c0947 */ /* 0x000fec0003800000 */
[----:B------:R-:W-:-:S13]  /*0400*/  ISETP.GE.U32.AND P0, PT, R7, 0x1000001, PT ;  /* 0x010000010700780c */ /* 0x000fda0003f06070 */
[----:B------:R-:W-:Y:S05]  /*0410*/  @!P0 BRA `(.L_x_14) ;  /* 0x0000000000348947 */ /* 0x000fea0003800000 */
[----:B------:R-:W-:Y:S02]  /*0420*/  VIADD R11, R5, 0xc0200000 ;  /* 0xc0200000050b7836 */ /* 0x000fe40000000000 */
[----:B------:R-:W-:Y:S02]  /*0430*/  IMAD.MOV.U32 R10, RZ, RZ, R4 ;  /* 0x000000ffff0a7224 */ /* 0x000fe400078e0004 */
[----:B------:R-:W0:Y:S04]  /*0440*/  MUFU.RCP64H R13, R11 ;  /* 0x0000000b000d7308 */ /* 0x000e280000001800 */
[----:B0-----:R-:W-:-:S08]  /*0450*/  DFMA R14, -R10, R12, 1 ;  /* 0x3ff000000a0e742b */ /* 0x001fd0000000010c */
[----:B------:R-:W-:-:S08]  /*0460*/  DFMA R14, R14, R14, R14 ;  /* 0x0000000e0e0e722b */ /* 0x000fd0000000000e */
[----:B------:R-:W-:-:S08]  /*0470*/  DFMA R14, R12, R14, R12 ;  /* 0x0000000e0c0e722b */ /* 0x000fd0000000000c */
[----:B------:R-:W-:-:S08]  /*0480*/  DFMA R12, -R10, R14, 1 ;  /* 0x3ff000000a0c742b */ /* 0x000fd0000000010e */
[----:B------:R-:W-:-:S08]  /*0490*/  DFMA R12, R14, R12, R14 ;  /* 0x0000000c0e0c722b */ /* 0x000fd0000000000e */
[----:B------:R-:W-:-:S08]  /*04a0*/  DMUL R12, R12, 2.2250738585072013831e-308 ;  /* 0x001000000c0c7828 */ /* 0x000fd00000000000 */
[----:B------:R-:W-:-:S08]  /*04b0*/  DFMA R4, -R4, R12, 1 ;  /* 0x3ff000000404742b */ /* 0x000fd0000000010c */
[----:B------:R-:W-:-:S08]  /*04c0*/  DFMA R4, R4, R4, R4 ;  /* 0x000000040404722b */ /* 0x000fd00000000004 */
[----:B------:R-:W-:Y:S01]  /*04d0*/  DFMA R10, R12, R4, R12 ;  /* 0x000000040c0a722b */ /* 0x000fe2000000000c */
[----:B------:R-:W-:Y:S10]  /*04e0*/  BRA `(.L_x_13) ;  /* 0x0000000000307947 */ /* 0x000ff40003800000 */
.L_x_14:
[----:B------:R-:W-:Y:S01]  /*04f0*/  DMUL R4, R4, 8.11296384146066816958e+31 ;  /* 0x4690000004047828 */ /* 0x000fe20000000000 */
[----:B------:R-:W-:-:S05]  /*0500*/  IMAD.MOV.U32 R10, RZ, RZ, R12 ;  /* 0x000000ffff0a7224 */ /* 0x000fca00078e000c */
[----:B------:R-:W0:Y:S02]  /*0510*/  MUFU.RCP64H R11, R5 ;  /* 0x00000005000b7308 */ /* 0x000e240000001800 */
[----:B0-----:R-:W-:-:S08]  /*0520*/  DFMA R12, -R4, R10, 1 ;  /* 0x3ff00000040c742b */ /* 0x001fd0000000010a */
[----:B------:R-:W-:-:S08]  /*0530*/  DFMA R12, R12, R12, R12 ;  /* 0x0000000c0c0c722b */ /* 0x000fd0000000000c */
[----:B------:R-:W-:-:S08]  /*0540*/  DFMA R12, R10, R12, R10 ;  /* 0x0000000c0a0c722b */ /* 0x000fd0000000000a */
[----:B------:R-:W-:-:S08]  /*0550*/  DFMA R10, -R4, R12, 1 ;  /* 0x3ff00000040a742b */ /* 0x000fd0000000010c */
[----:B------:R-:W-:-:S08]  /*0560*/  DFMA R10, R12, R10, R12 ;  /* 0x0000000a0c0a722b */ /* 0x000fd0000000000c */
[----:B------:R-:W-:Y:S01]  /*0570*/  DMUL R10, R10, 8.11296384146066816958e+31 ;  /* 0x469000000a0a7828 */ /* 0x000fe20000000000 */
[----:B------:R-:W-:Y:S10]  /*0580*/  BRA `(.L_x_13) ;  /* 0x0000000000087947 */ /* 0x000ff40003800000 */
.L_x_12:
[----:B------:R-:W-:Y:S01]  /*0590*/  LOP3.LUT R11, R5, 0x80000, RZ, 0xfc, !PT ;  /* 0x00080000050b7812 */ /* 0x000fe200078efcff */
[----:B------:R-:W-:-:S07]  /*05a0*/  IMAD.MOV.U32 R10, RZ, RZ, R4 ;  /* 0x000000ffff0a7224 */ /* 0x000fce00078e0004 */
.L_x_13:
[----:B------:R-:W-:-:S04]  /*05b0*/  IMAD.MOV.U32 R9, RZ, RZ, 0x0 ;  /* 0x00000000ff097424 */ /* 0x000fc800078e00ff */
[----:B------:R-:W-:Y:S05]  /*05c0*/  RET.REL.NODEC R8 `(dropout_fwd_f64) ;  /* 0xfffffff8088c7950 */ /* 0x000fea0003c3ffff */
.L_x_15:
        /* <DEDUP_REMOVED lines=11> */
.L_x_49:


//--------------------- .text.dropout_bwd_f32     --------------------------
	.section	.text.dropout_bwd_f32,"ax",@progbits
	.align	128
        .global         dropout_bwd_f32
        .type           dropout_bwd_f32,@function
        .size           dropout_bwd_f32,(.L_x_50 - dropout_bwd_f32)
        .other          dropout_bwd_f32,@"STO_CUDA_ENTRY STV_DEFAULT"
dropout_bwd_f32:
.text.dropout_bwd_f32:
        /* <DEDUP_REMOVED lines=9> */
[----:B------:R-:W0:Y:S01]  /*0090*/  LDC R3, c[0x0][0x380] ;  /* 0x0000e000ff037b82 */ /* 0x000e220000000800 */
        /* <DEDUP_REMOVED lines=9> */
[----:B01234-:R-:W-:-:S07]  /*0130*/  FADD R3, -R3, 1 ;  /* 0x3f80000003037421 */ /* 0x01ffce0000000100 */
.L_x_20:
[----:B------:R-:W-:-:S04]  /*0140*/  IADD3 R8, P0, PT, R7, UR8, RZ ;  /* 0x0000000807087c10 */ /* 0x000fc8000ff1e0ff */
[----:B------:R-:W-:-:S05]  /*0150*/  IADD3.X R9, PT, PT, R4, UR9, RZ, P0, !PT ;  /* 0x0000000904097c10 */ /* 0x000fca00087fe4ff */
[----:B------:R-:W2:Y:S01]  /*0160*/  LDG.E.U8 R8, desc[UR6][R8.64] ;  /* 0x0000000608087981 */ /* 0x000ea2000c1e1100 */
[----:B------:R-:W-:Y:S01]  /*0170*/  BSSY.RECONVERGENT B0, `(.L_x_16) ;  /* 0x0000015000007945 */ /* 0x000fe20003800200 */
[----:B------:R-:W-:Y:S01]  /*0180*/  IMAD.MOV.U32 R0, RZ, RZ, RZ ;  /* 0x000000ffff007224 */ /* 0x000fe200078e00ff */
[----:B--2---:R-:W-:-:S13]  /*0190*/  ISETP.NE.AND P0, PT, R8, RZ, PT ;  /* 0x000000ff0800720c */ /* 0x004fda0003f05270 */
[----:B------:R-:W-:Y:S05]  /*01a0*/  @P0 BRA `(.L_x_17) ;  /* 0x0000000000440947 */ /* 0x000fea0003800000 */
[----:B------:R-:W-:-:S04]  /*01b0*/  LEA R8, P0, R7, UR10, 0x2 ;  /* 0x0000000a07087c11 */ /* 0x000fc8000f8010ff */
[----:B------:R-:W-:-:S05]  /*01c0*/  LEA.HI.X R9, R7, UR11, R4, 0x2, P0 ;  /* 0x0000000b07097c11 */ /* 0x000fca00080f1404 */
[----:B------:R-:W2:Y:S01]  /*01d0*/  LDG.E R0, desc[UR6][R8.64] ;  /* 0x0000000608007981 */ /* 0x000ea2000c1e1900 */
[----:B------:R-:W0:Y:S01]  /*01e0*/  MUFU.RCP R6, R3 ;  /* 0x0000000300067308 */ /* 0x000e220000001000 */
[----:B------:R-:W-:Y:S01]  /*01f0*/  BSSY.RECONVERGENT B1, `(.L_x_18) ;  /* 0x000000b000017945 */ /* 0x000fe20003800200 */
[----:B0-----:R-:W-:-:S04]  /*0200*/  FFMA R11, -R3, R6, 1 ;  /* 0x3f800000030b7423 */ /* 0x001fc80000000106 */
[----:B------:R-:W-:Y:S02]  /*0210*/  FFMA R11, R6, R11, R6 ;  /* 0x0000000b060b7223 */ /* 0x000fe40000000006 */
[----:B--2---:R-:W0:Y:S02]  /*0220*/  FCHK P0, R0, R3 ;  /* 0x0000000300007302 */ /* 0x004e240000000000 */
[----:B------:R-:W-:-:S04]  /*0230*/  FFMA R6, R0, R11, RZ ;  /* 0x0000000b00067223 */ /* 0x000fc800000000ff */
[----:B------:R-:W-:-:S04]  /*0240*/  FFMA R10, -R3, R6, R0 ;  /* 0x00000006030a7223 */ /* 0x000fc80000000100 */
[----:B------:R-:W-:Y:S01]  /*0250*/  FFMA R6, R11, R10, R6 ;  /* 0x0000000a0b067223 */ /* 0x000fe20000000006 */
[----:B0-----:R-:W-:Y:S06]  /*0260*/  @!P0 BRA `(.L_x_19) ;  /* 0x00000000000c8947 */ /* 0x001fec0003800000 */
[----:B------:R-:W-:-:S07]  /*0270*/  MOV R6, 0x290 ;  /* 0x0000029000067802 */ /* 0x000fce0000000f00 */
[----:B------:R-:W-:Y:S05]  /*0280*/  CALL.REL.NOINC `($__internal_2_$__cuda_sm3x_div_rn_noftz_f32_slowpath) ;  /* 0x00000000003c7944 */ /* 0x000fea0003c00000 */
[----:B------:R-:W-:-:S07]  /*0290*/  IMAD.MOV.U32 R6, RZ, RZ, R0 ;  /* 0x000000ffff067224 */ /* 0x000fce00078e0000 */
.L_x_19:
[----:B------:R-:W-:Y:S05]  /*02a0*/  BSYNC.RECONVERGENT B1 ;  /* 0x0000000000017941 */ /* 0x000fea0003800200 */
.L_x_18:
[----:B------:R-:W-:-:S07]  /*02b0*/  IMAD.MOV.U32 R0, RZ, RZ, R6 ;  /* 0x000000ffff007224 */ /* 0x000fce00078e0006 */
.L_x_17:
[----:B------:R-:W-:Y:S05]  /*02c0*/  BSYNC.RECONVERGENT B0 ;  /* 0x0000000000007941 */ /* 0x000fea0003800200 */
.L_x_16:
[----:B------:R-:W-:-:S04]  /*02d0*/  LEA R8, P0, R7, UR12, 0x2 ;  /* 0x0000000c07087c11 */ /* 0x000fc8000f8010ff */
[----:B------:R-:W-:-:S05]  /*02e0*/  LEA.HI.X R9, R7, UR13, R4, 0x2, P0 ;  /* 0x0000000d07097c11 */ /* 0x000fca00080f1404 */
[----:B------:R-:W2:Y:S02]  /*02f0*/  LDG.E R7, desc[UR6][R8.64] ;  /* 0x0000000608077981 */ /* 0x000ea4000c1e1900 */
[----:B--2---:R-:W-:Y:S01]  /*0300*/  FADD R11, R7, R0 ;  /* 0x00000000070b7221 */ /* 0x004fe20000000000 */
[----:B------:R-:W-:-:S04]  /*0310*/  IMAD.IADD R7, R2, 0x1, R5 ;  /* 0x0000000102077824 */ /* 0x000fc800078e0205 */
[----:B------:R0:W-:Y:S01]  /*0320*/  STG.E desc[UR6][R8.64], R11 ;  /* 0x0000000b08007986 */ /* 0x0001e2000c101906 */
[----:B------:R-:W-:Y:S01]  /*0330*/  ISETP.GE.U32.AND P0, PT, R7, UR14, PT ;  /* 0x0000000e07007c0c */ /* 0x000fe2000bf06070 */
[----:B------:R-:W-:-:S03]  /*0340*/  IMAD.MOV.U32 R5, RZ, RZ, R7 ;  /* 0x000000ffff057224 */ /* 0x000fc600078e0007 */
[----:B------:R-:W-:-:S13]  /*0350*/  ISETP.GE.U32.AND.EX P0, PT, RZ, UR15, PT, P0 ;  /* 0x0000000fff007c0c */ /* 0x000fda000bf06100 */
[----:B0-----:R-:W-:Y:S05]  /*0360*/  @!P0 BRA `(.L_x_20) ;  /* 0xfffffffc00748947 */ /* 0x001fea000383ffff */
[----:B------:R-:W-:Y:S05]  /*0370*/  EXIT ;  /* 0x000000000000794d */ /* 0x000fea0003800000 */
        .weak           $__internal_2_$__cuda_sm3x_div_rn_noftz_f32_slowpath
        .type           $__internal_2_$__cuda_sm3x_div_rn_noftz_f32_slowpath,@function
        .size           $__internal_2_$__cuda_sm3x_div_rn_noftz_f32_slowpath,(.L_x_50 - $__internal_2_$__cuda_sm3x_div_rn_noftz_f32_slowpath)
$__internal_2_$__cuda_sm3x_div_rn_noftz_f32_slowpath:
[--C-:B------:R-:W-:Y:S01]  /*0380*/  SHF.R.U32.HI R9, RZ, 0x17, R3.reuse ;  /* 0x00000017ff097819 */ /* 0x100fe20000011603 */
[----:B------:R-:W-:Y:S01]  /*0390*/  BSSY.RECONVERGENT B2, `(.L_x_21) ;  /* 0x0000064000027945 */ /* 0x000fe20003800200 */
[--C-:B------:R-:W-:Y:S01]  /*03a0*/  SHF.R.U32.HI R8, RZ, 0x17, R0.reuse ;  /* 0x00000017ff087819 */ /* 0x100fe20000011600 */
[----:B------:R-:W-:Y:S01]  /*03b0*/  IMAD.MOV.U32 R10, RZ, RZ, R0 ;  /* 0x000000ffff0a7224 */ /* 0x000fe200078e0000 */
[----:B------:R-:W-:Y:S01]  /*03c0*/  LOP3.LUT R9, R9, 0xff, RZ, 0xc0, !PT ;  /* 0x000000ff09097812 */ /* 0x000fe200078ec0ff */
[----:B------:R-:W-:Y:S01]  /*03d0*/  IMAD.MOV.U32 R11, RZ, RZ, R3 ;  /* 0x000000ffff0b7224 */ /* 0x000fe200078e0003 */
[----:B------:R-:W-:-:S03]  /*03e0*/  LOP3.LUT R14, R8, 0xff, RZ, 0xc0, !PT ;  /* 0x000000ff080e7812 */ /* 0x000fc600078ec0ff */
[----:B------:R-:W-:Y:S02]  /*03f0*/  VIADD R12, R9, 0xffffffff ;  /* 0xffffffff090c7836 */ /* 0x000fe40000000000 */
[----:B------:R-:W-:-:S03]  /*0400*/  VIADD R13, R14, 0xffffffff ;  /* 0xffffffff0e0d7836 */ /* 0x000fc60000000000 */
[----:B------:R-:W-:-:S04]  /*0410*/  ISETP.GT.U32.AND P0, PT, R12, 0xfd, PT ;  /* 0x000000fd0c00780c */ /* 0x000fc80003f04070 */
[----:B------:R-:W-:-:S13]  /*0420*/  ISETP.GT.U32.OR P0, PT, R13, 0xfd, P0 ;  /* 0x000000fd0d00780c */ /* 0x000fda0000704470 */
[----:B------:R-:W-:Y:S01]  /*0430*/  @!P0 IMAD.MOV.U32 R8, RZ, RZ, RZ ;  /* 0x000000ffff088224 */ /* 0x000fe200078e00ff */
[----:B------:R-:W-:Y:S06]  /*0440*/  @!P0 BRA `(.L_x_22) ;  /* 0x00000000005c8947 */ /* 0x000fec0003800000 */
[----:B------:R-:W-:Y:S02]  /*0450*/  FSETP.GTU.FTZ.AND P1, PT, |R3|, +INF , PT ;  /* 0x7f8000000300780b */ /* 0x000fe40003f3c200 */
[----:B------:R-:W-:-:S04]  /*0460*/  FSETP.GTU.FTZ.AND P0, PT, |R0|, +INF , PT ;  /* 0x7f8000000000780b */ /* 0x000fc80003f1c200 */
[----:B------:R-:W-:-:S13]  /*0470*/  PLOP3.LUT P0, PT, P0, P1, PT, 0xf8, 0x8f ;  /* 0x00000000008f781c */ /* 0x000fda0000703f70 */
[----:B------:R-:W-:Y:S05]  /*0480*/  @P0 BRA `(.L_x_23) ;  /* 0x00000004004c0947 */ /* 0x000fea0003800000 */
[----:B------:R-:W-:-:S13]  /*0490*/  LOP3.LUT P0, RZ, R11, 0x7fffffff, R10, 0xc8, !PT ;  /* 0x7fffffff0bff7812 */ /* 0x000fda000780c80a */
[----:B------:R-:W-:Y:S05]  /*04a0*/  @!P0 BRA `(.L_x_24) ;  /* 0x00000004003c8947 */ /* 0x000fea0003800000 */
[C---:B------:R-:W-:Y:S02]  /*04b0*/  FSETP.NEU.FTZ.AND P2, PT, |R0|.reuse, +INF , PT ;  /* 0x7f8000000000780b */ /* 0x040fe40003f5d200 */
[----:B------:R-:W-:Y:S02]  /*04c0*/  FSETP.NEU.FTZ.AND P1, PT, |R3|, +INF , PT ;  /* 0x7f8000000300780b */ /* 0x000fe40003f3d200 */
[----:B------:R-:W-:-:S11]  /*04d0*/  FSETP.NEU.FTZ.AND P0, PT, |R0|, +INF , PT ;  /* 0x7f8000000000780b */ /* 0x000fd60003f1d200 */
[----:B------:R-:W-:Y:S05]  /*04e0*/  @!P1 BRA !P2, `(.L_x_24) ;  /* 0x00000004002c9947 */ /* 0x000fea0005000000 */
[----:B------:R-:W-:-:S04]  /*04f0*/  LOP3.LUT P2, RZ, R10, 0x7fffffff, RZ, 0xc0, !PT ;  /* 0x7fffffff0aff7812 */ /* 0x000fc8000784c0ff */
[----:B------:R-:W-:-:S13]  /*0500*/  PLOP3.LUT P1, PT, P1, P2, PT, 0x2f, 0xf2 ;  /* 0x0000000000f2781c */ /* 0x000fda0000f24577 */
[----:B------:R-:W-:Y:S05]  /*0510*/  @P1 BRA `(.L_x_25) ;  /* 0x0000000400181947 */ /* 0x000fea0003800000 */
[----:B------:R-:W-:-:S04]  /*0520*/  LOP3.LUT P1, RZ, R11, 0x7fffffff, RZ, 0xc0, !PT ;  /* 0x7fffffff0bff7812 */ /* 0x000fc8000782c0ff */
[----:B------:R-:W-:-:S13]  /*0530*/  PLOP3.LUT P0, PT, P0, P1, PT, 0x2f, 0xf2 ;  /* 0x0000000000f2781c */ /* 0x000fda0000702577 */
[----:B------:R-:W-:Y:S05]  /*0540*/  @P0 BRA `(.L_x_26) ;  /* 0x0000000400000947 */ /* 0x000fea0003800000 */
[----:B------:R-:W-:Y:S02]  /*0550*/  ISETP.GE.AND P0, PT, R13, RZ, PT ;  /* 0x000000ff0d00720c */ /* 0x000fe40003f06270 */
[----:B------:R-:W-:-:S11]  /*0560*/  ISETP.GE.AND P1, PT, R12, RZ, PT ;  /* 0x000000ff0c00720c */ /* 0x000fd60003f26270 */
[----:B------:R-:W-:Y:S02]  /*0570*/  @P0 IMAD.MOV.U32 R8, RZ, RZ, RZ ;  /* 0x000000ffff080224 */ /* 0x000fe400078e00ff */
[----:B------:R-:W-:Y:S01]  /*0580*/  @!P0 FFMA R10, R0, 1.84467440737095516160e+19, RZ ;  /* 0x5f800000000a8823 */ /* 0x000fe200000000ff */
[----:B------:R-:W-:Y:S02]  /*0590*/  @!P0 IMAD.MOV.U32 R8, RZ, RZ, -0x40 ;  /* 0xffffffc0ff088424 */ /* 0x000fe400078e00ff */
[----:B------:R-:W-:Y:S02]  /*05a0*/  @!P1 FFMA R11, R3, 1.84467440737095516160e+19, RZ ;  /* 0x5f800000030b9823 */ /* 0x000fe400000000ff */
[----:B------:R-:W-:-:S07]  /*05b0*/  @!P1 VIADD R8, R8, 0x40 ;  /* 0x0000004008089836 */ /* 0x000fce0000000000 */
.L_x_22:
[----:B------:R-:W-:Y:S01]  /*05c0*/  LEA R0, R9, 0xc0800000, 0x17 ;  /* 0xc080000009007811 */ /* 0x000fe200078eb8ff */
[----:B------:R-:W-:Y:S04]  /*05d0*/  BSSY.RECONVERGENT B3, `(.L_x_27) ;  /* 0x0000036000037945 */ /* 0x000fe80003800200 */
[----:B------:R-:W-:Y:S02]  /*05e0*/  IMAD.IADD R12, R11, 0x1, -R0 ;  /* 0x000000010b0c7824 */ /* 0x000fe400078e0a00 */
[----:B------:R-:W-:Y:S02]  /*05f0*/  VIADD R11, R14, 0xffffff81 ;  /* 0xffffff810e0b7836 */ /* 0x000fe40000000000 */
[----:B------:R-:W0:Y:S01]  /*0600*/  MUFU.RCP R13, R12 ;  /* 0x0000000c000d7308 */ /* 0x000e220000001000 */
[----:B------:R-:W-:Y:S01]  /*0610*/  FADD.FTZ R15, -R12, -RZ ;  /* 0x800000ff0c0f7221 */ /* 0x000fe20000010100 */
[C---:B------:R-:W-:Y:S01]  /*0620*/  IMAD R0, R11.reuse, -0x800000, R10 ;  /* 0xff8000000b007824 */ /* 0x040fe200078e020a */
[----:B------:R-:W-:-:S05]  /*0630*/  IADD3 R11, PT, PT, R11, 0x7f, -R9 ;  /* 0x0000007f0b0b7810 */ /* 0x000fca0007ffe809 */
[----:B------:R-:W-:Y:S02]  /*0640*/  IMAD.IADD R11, R11, 0x1, R8 ;  /* 0x000000010b0b7824 */ /* 0x000fe400078e0208 */
[----:B0-----:R-:W-:-:S04]  /*0650*/  FFMA R14, R13, R15, 1 ;  /* 0x3f8000000d0e7423 */ /* 0x001fc8000000000f */
[----:B------:R-:W-:-:S04]  /*0660*/  FFMA R17, R13, R14, R13 ;  /* 0x0000000e0d117223 */ /* 0x000fc8000000000d */
[----:B------:R-:W-:-:S04]  /*0670*/  FFMA R10, R0, R17, RZ ;  /* 0x00000011000a7223 */ /* 0x000fc800000000ff */
[----:B------:R-:W-:-:S04]  /*0680*/  FFMA R13, R15, R10, R0 ;  /* 0x0000000a0f0d7223 */ /* 0x000fc80000000000 */
[----:B------:R-:W-:-:S04]  /*0690*/  FFMA R14, R17, R13, R10 ;  /* 0x0000000d110e7223 */ /* 0x000fc8000000000a */
[----:B------:R-:W-:-:S04]  /*06a0*/  FFMA R15, R15, R14, R0 ;  /* 0x0000000e0f0f7223 */ /* 0x000fc80000000000 */
[----:B------:R-:W-:-:S05]  /*06b0*/  FFMA R0, R17, R15, R14 ;  /* 0x0000000f11007223 */ /* 0x000fca000000000e */
[----:B------:R-:W-:-:S04]  /*06c0*/  SHF.R.U32.HI R9, RZ, 0x17, R0 ;  /* 0x00000017ff097819 */ /* 0x000fc80000011600 */
[----:B------:R-:W-:-:S05]  /*06d0*/  LOP3.LUT R9, R9, 0xff, RZ, 0xc0, !PT ;  /* 0x000000ff09097812 */ /* 0x000fca00078ec0ff */
[----:B------:R-:W-:-:S04]  /*06e0*/  IMAD.IADD R12, R9, 0x1, R11 ;  /* 0x00000001090c7824 */ /* 0x000fc800078e020b */
[----:B------:R-:W-:-:S05]  /*06f0*/  VIADD R8, R12, 0xffffffff ;  /* 0xffffffff0c087836 */ /* 0x000fca0000000000 */
[----:B------:R-:W-:-:S13]  /*0700*/  ISETP.GE.U32.AND P0, PT, R8, 0xfe, PT ;  /* 0x000000fe0800780c */ /* 0x000fda0003f06070 */
[----:B------:R-:W-:Y:S05]  /*0710*/  @!P0 BRA `(.L_x_28) ;  /* 0x0000000000808947 */ /* 0x000fea0003800000 */
[----:B------:R-:W-:-:S13]  /*0720*/  ISETP.GT.AND P0, PT, R12, 0xfe, PT ;  /* 0x000000fe0c00780c */ /* 0x000fda0003f04270 */
[----:B------:R-:W-:Y:S05]  /*0730*/  @P0 BRA `(.L_x_29) ;  /* 0x00000000006c0947 */ /* 0x000fea0003800000 */
[----:B------:R-:W-:-:S13]  /*0740*/  ISETP.GE.AND P0, PT, R12, 0x1, PT ;  /* 0x000000010c00780c */ /* 0x000fda0003f06270 */
[----:B------:R-:W-:Y:S05]  /*0750*/  @P0 BRA `(.L_x_30) ;  /* 0x0000000000740947 */ /* 0x000fea0003800000 */
[----:B------:R-:W-:Y:S02]  /*0760*/  ISETP.GE.AND P0, PT, R12, -0x18, PT ;  /* 0xffffffe80c00780c */ /* 0x000fe40003f06270 */
[----:B------:R-:W-:-:S11]  /*0770*/  LOP3.LUT R0, R0, 0x80000000, RZ, 0xc0, !PT ;  /* 0x8000000000007812 */ /* 0x000fd600078ec0ff */
[----:B------:R-:W-:Y:S05]  /*0780*/  @!P0 BRA `(.L_x_30) ;  /* 0x0000000000688947 */ /* 0x000fea0003800000 */
[CCC-:B------:R-:W-:Y:S01]  /*0790*/  FFMA.RZ R8, R17.reuse, R15.reuse, R14.reuse ;  /* 0x0000000f11087223 */ /* 0x1c0fe2000000c00e */
[C---:B------:R-:W-:Y:S02]  /*07a0*/  VIADD R11, R12.reuse, 0x20 ;  /* 0x000000200c0b7836 */ /* 0x040fe40000000000 */
[CCC-:B------:R-:W-:Y:S01]  /*07b0*/  FFMA.RM R9, R17.reuse, R15.reuse, R14.reuse ;  /* 0x0000000f11097223 */ /* 0x1c0fe2000000400e */
[----:B------:R-:W-:Y:S02]  /*07c0*/  ISETP.NE.AND P2, PT, R12, RZ, PT ;  /* 0x000000ff0c00720c */ /* 0x000fe40003f45270 */
[----:B------:R-:W-:Y:S01]  /*07d0*/  LOP3.LUT R10, R8, 0x7fffff, RZ, 0xc0, !PT ;  /* 0x007fffff080a7812 */ /* 0x000fe200078ec0ff */
[----:B------:R-:W-:Y:S01]  /*07e0*/  FFMA.RP R8, R17, R15, R14 ;  /* 0x0000000f11087223 */ /* 0x000fe2000000800e */
[----:B------:R-:W-:Y:S01]  /*07f0*/  ISETP.NE.AND P1, PT, R12, RZ, PT ;  /* 0x000000ff0c00720c */ /* 0x000fe20003f25270 */
[----:B------:R-:W-:Y:S01]  /*0800*/  IMAD.MOV R12, RZ, RZ, -R12 ;  /* 0x000000ffff0c7224 */ /* 0x000fe200078e0a0c */
[----:B------:R-:W-:-:S02]  /*0810*/  LOP3.LUT R10, R10, 0x800000, RZ, 0xfc, !PT ;  /* 0x008000000a0a7812 */ /* 0x000fc400078efcff */
[----:B------:R-:W-:Y:S02]  /*0820*/  FSETP.NEU.FTZ.AND P0, PT, R8, R9, PT ;  /* 0x000000090800720b */ /* 0x000fe40003f1d000 */
[----:B------:R-:W-:Y:S02]  /*0830*/  SHF.L.U32 R11, R10, R11, RZ ;  /* 0x0000000b0a0b7219 */ /* 0x000fe400000006ff */
[----:B------:R-:W-:Y:S02]  /*0840*/  SEL R9, R12, RZ, P2 ;  /* 0x000000ff0c097207 */ /* 0x000fe40001000000 */
[----:B------:R-:W-:Y:S02]  /*0850*/  ISETP.NE.AND P1, PT, R11, RZ, P1 ;  /* 0x000000ff0b00720c */ /* 0x000fe40000f25270 */
[----:B------:R-:W-:Y:S02]  /*0860*/  SHF.R.U32.HI R9, RZ, R9, R10 ;  /* 0x00000009ff097219 */ /* 0x000fe4000001160a */
[----:B------:R-:W-:-:S02]  /*0870*/  PLOP3.LUT P0, PT, P0, P1, PT, 0xf8, 0x8f ;  /* 0x00000000008f781c */ /* 0x000fc40000703f70 */
[----:B------:R-:W-:Y:S02]  /*0880*/  SHF.R.U32.HI R11, RZ, 0x1, R9 ;  /* 0x00000001ff0b7819 */ /* 0x000fe40000011609 */
[----:B------:R-:W-:-:S04]  /*0890*/  SEL R8, RZ, 0x1, !P0 ;  /* 0x00000001ff087807 */ /* 0x000fc80004000000 */
[----:B------:R-:W-:-:S04]  /*08a0*/  LOP3.LUT R8, R8, 0x1, R11, 0xf8, !PT ;  /* 0x0000000108087812 */ /* 0x000fc800078ef80b */
[----:B------:R-:W-:-:S05]  /*08b0*/  LOP3.LUT R8, R8, R9, RZ, 0xc0, !PT ;  /* 0x0000000908087212 */ /* 0x000fca00078ec0ff */
[----:B------:R-:W-:-:S05]  /*08c0*/  IMAD.IADD R11, R11, 0x1, R8 ;  /* 0x000000010b0b7824 */ /* 0x000fca00078e0208 */
[----:B------:R-:W-:Y:S01]  /*08d0*/  LOP3.LUT R0, R11, R0, RZ, 0xfc, !PT ;  /* 0x000000000b007212 */ /* 0x000fe200078efcff */
[----:B------:R-:W-:Y:S06]  /*08e0*/  BRA `(.L_x_30) ;  /* 0x0000000000107947 */ /* 0x000fec0003800000 */
.L_x_29:
[----:B------:R-:W-:-:S04]  /*08f0*/  LOP3.LUT R0, R0, 0x80000000, RZ, 0xc0, !PT ;  /* 0x8000000000007812 */ /* 0x000fc800078ec0ff */
[----:B------:R-:W-:Y:S01]  /*0900*/  LOP3.LUT R0, R0, 0x7f800000, RZ, 0xfc, !PT ;  /* 0x7f80000000007812 */ /* 0x000fe200078efcff */
[----:B------:R-:W-:Y:S06]  /*0910*/  BRA `(.L_x_30) ;  /* 0x0000000000047947 */ /* 0x000fec0003800000 */
.L_x_28:
[----:B------:R-:W-:-:S07]  /*0920*/  IMAD R0, R11, 0x800000, R0 ;  /* 0x008000000b007824 */ /* 0x000fce00078e0200 */
.L_x_30:
[----:B------:R-:W-:Y:S05]  /*0930*/  BSYNC.RECONVERGENT B3 ;  /* 0x0000000000037941 */ /* 0x000fea0003800200 */
.L_x_27:
[----:B------:R-:W-:Y:S05]  /*0940*/  BRA `(.L_x_31) ;  /* 0x0000000000207947 */ /* 0x000fea0003800000 */
.L_x_26:
[----:B------:R-:W-:-:S04]  /*0950*/  LOP3.LUT R0, R11, 0x80000000, R10, 0x48, !PT ;  /* 0x800000000b007812 */ /* 0x000fc800078e480a */
[----:B------:R-:W-:Y:S01]  /*0960*/  LOP3.LUT R0, R0, 0x7f800000, RZ, 0xfc, !PT ;  /* 0x7f80000000007812 */ /* 0x000fe200078efcff */
[----:B------:R-:W-:Y:S06]  /*0970*/  BRA `(.L_x_31) ;  /* 0x0000000000147947 */ /* 0x000fec0003800000 */
.L_x_25:
[----:B------:R-:W-:Y:S01]  /*0980*/  LOP3.LUT R0, R11, 0x80000000, R10, 0x48, !PT ;  /* 0x800000000b007812 */ /* 0x000fe200078e480a */
[----:B------:R-:W-:Y:S06]  /*0990*/  BRA `(.L_x_31) ;  /* 0x00000000000c7947 */ /* 0x000fec0003800000 */
.L_x_24:
[----:B------:R-:W0:Y:S01]  /*09a0*/  MUFU.RSQ R0, -QNAN ;  /* 0xffc0000000007908 */ /* 0x000e220000001400 */
[----:B------:R-:W-:Y:S05]  /*09b0*/  BRA `(.L_x_31) ;  /* 0x0000000000047947 */ /* 0x000fea0003800000 */
.L_x_23:
[----:B------:R-:W-:-:S07]  /*09c0*/  FADD.FTZ R0, R0, R3 ;  /* 0x0000000300007221 */ /* 0x000fce0000010000 */
.L_x_31:
[----:B------:R-:W-:Y:S05]  /*09d0*/  BSYNC.RECONVERGENT B2 ;  /* 0x0000000000027941 */ /* 0x000fea0003800200 */
.L_x_21:
[----:B------:R-:W-:Y:S02]  /*09e0*/  IMAD.MOV.U32 R8, RZ, RZ, R6 ;  /* 0x000000ffff087224 */ /* 0x000fe400078e0006 */
[----:B------:R-:W-:-:S04]  /*09f0*/  IMAD.MOV.U32 R9, RZ, RZ, 0x0 ;  /* 0x00000000ff097424 */ /* 0x000fc800078e00ff */
[----:B0-----:R-:W-:Y:S05]  /*0a00*/  RET.REL.NODEC R8 `(dropout_bwd_f32) ;  /* 0xfffffff4087c7950 */ /* 0x001fea0003c3ffff */
.L_x_32:
        /* <DEDUP_REMOVED lines=15> */
.L_x_50:


//--------------------- .text.dropout_fwd_f32     --------------------------
	.section	.text.dropout_fwd_f32,"ax",@progbits
	.align	128
        .global         dropout_fwd_f32
        .type           dropout_fwd_f32,@function
        .size           dropout_fwd_f32,(.L_x_51 - dropout_fwd_f32)
        .other          dropout_fwd_f32,@"STO_CUDA_ENTRY STV_DEFAULT"
dropout_fwd_f32:
.text.dropout_fwd_f32:
        /* <DEDUP_REMOVED lines=10> */
[----:B------:R-:W-:Y:S02]  /*00a0*/  IMAD.MOV.U32 R6, RZ, RZ, R2 ;  /* 0x000000ffff067224 */ /* 0x000fe400078e0002 */
[----:B0-----:R-:W-:-:S04]  /*00b0*/  FADD R0, -R0, 1 ;  /* 0x3f80000000007421 */ /* 0x001fc80000000100 */
[----:B------:R-:W-:-:S05]  /*00c0*/  VIADD R3, R0, 0x1800000 ;  /* 0x0180000000037836 */ /* 0x000fca0000000000 */
[----:B------:R-:W-:-:S04]  /*00d0*/  LOP3.LUT R3, R3, 0x7f800000, RZ, 0xc0, !PT ;  /* 0x7f80000003037812 */ /* 0x000fc800078ec0ff */
[----:B------:R-:W-:Y:S01]  /*00e0*/  ISETP.GT.U32.AND P0, PT, R3, 0x1ffffff, PT ;  /* 0x01ffffff0300780c */ /* 0x000fe20003f04070 */
[----:B------:R-:W-:-:S12]  /*00f0*/  IMAD.MOV.U32 R3, RZ, RZ, RZ ;  /* 0x000000ffff037224 */ /* 0x000fd800078e00ff */
[----:B------:R-:W-:Y:S05]  /*0100*/  @P0 BRA `(.L_x_33) ;  /* 0x0000000000100947 */ /* 0x000fea0003800000 */
[----:B------:R-:W-:-:S07]  /*0110*/  MOV R8, 0x130 ;  /* 0x0000013000087802 */ /* 0x000fce0000000f00 */
[----:B------:R-:W-:Y:S05]  /*0120*/  CALL.REL.NOINC `($__internal_3_$__cuda_sm20_rcp_rn_f32_slowpath) ;  /* 0x0000000000807944 */ /* 0x000fea0003c00000 */
[----:B------:R-:W-:Y:S01]  /*0130*/  IMAD.MOV.U32 R7, RZ, RZ, R5 ;  /* 0x000000ffff077224 */ /* 0x000fe200078e0005 */
[----:B------:R-:W-:Y:S06]  /*0140*/  BRA `(.L_x_34) ;  /* 0x0000000000107947 */ /* 0x000fec0003800000 */
.L_x_33:
[----:B------:R-:W0:Y:S02]  /*0150*/  MUFU.RCP R7, R0 ;  /* 0x0000000000077308 */ /* 0x000e240000001000 */
[----:B0-----:R-:W-:-:S04]  /*0160*/  FFMA R5, R0, R7, -1 ;  /* 0xbf80000000057423 */ /* 0x001fc80000000007 */
[----:B------:R-:W-:-:S04]  /*0170*/  FADD.FTZ R8, -R5, -RZ ;  /* 0x800000ff05087221 */ /* 0x000fc80000010100 */
[----:B------:R-:W-:-:S07]  /*0180*/  FFMA R7, R7, R8, R7 ;  /* 0x0000000807077223 */ /* 0x000fce0000000007 */
.L_x_34:
[----:B------:R-:W0:Y:S01]  /*0190*/  LDCU UR4, c[0x0][0x370] ;  /* 0x00006e00ff0477ac */ /* 0x000e220008000800 */
[----:B------:R-:W1:Y:S01]  /*01a0*/  LDCU.64 UR6, c[0x0][0x358] ;  /* 0x00006b00ff0677ac */ /* 0x000e620008000a00 */
[----:B------:R-:W2:Y:S01]  /*01b0*/  LDCU.64 UR14, c[0x0][0x388] ;  /* 0x00007100ff0e77ac */ /* 0x000ea20008000a00 */
[----:B------:R-:W3:Y:S01]  /*01c0*/  LDCU.64 UR12, c[0x0][0x3a0] ;  /* 0x00007400ff0c77ac */ /* 0x000ee20008000a00 */
[----:B------:R-:W4:Y:S01]  /*01d0*/  LDCU.128 UR8, c[0x0][0x390] ;  /* 0x00007200ff0877ac */ /* 0x000f220008000c00 */
[----:B0-----:R-:W-:-:S07]  /*01e0*/  IMAD R13, R4, UR4, RZ ;  /* 0x00000004040d7c24 */ /* 0x001fce000f8e02ff */
.L_x_35:
[C---:B----4-:R-:W-:Y:S01]  /*01f0*/  IADD3 R4, P0, PT, R6.reuse, UR10, RZ ;  /* 0x0000000a06047c10 */ /* 0x050fe2000ff1e0ff */
[C---:B0-----:R-:W-:Y:S01]  /*0200*/  IMAD.SHL.U32 R10, R6.reuse, 0x4, RZ ;  /* 0x00000004060a7824 */ /* 0x041fe200078e00ff */
[----:B------:R-:W-:Y:S02]  /*0210*/  SHF.L.U64.HI R6, R6, 0x2, R3 ;  /* 0x0000000206067819 */ /* 0x000fe40000010203 */
[----:B------:R-:W-:Y:S02]  /*0220*/  IADD3.X R5, PT, PT, R3, UR11, RZ, P0, !PT ;  /* 0x0000000b03057c10 */ /* 0x000fe400087fe4ff */
[----:B------:R-:W-:-:S03]  /*0230*/  IADD3 R8, P0, PT, R10, UR8, RZ ;  /* 0x000000080a087c10 */ /* 0x000fc6000ff1e0ff */
[----:B-1----:R-:W4:Y:S01]  /*0240*/  LDG.E.U8 R4, desc[UR6][R4.64] ;  /* 0x0000000604047981 */ /* 0x002f22000c1e1100 */
[----:B------:R-:W-:-:S06]  /*0250*/  IADD3.X R9, PT, PT, R6, UR9, RZ, P0, !PT ;  /* 0x0000000906097c10 */ /* 0x000fcc00087fe4ff */
[----:B------:R-:W5:Y:S01]  /*0260*/  LDG.E R9, desc[UR6][R8.64] ;  /* 0x0000000608097981 */ /* 0x000f62000c1e1900 */
[----:B---3--:R-:W-:-:S04]  /*0270*/  IADD3 R10, P1, PT, R10, UR12, RZ ;  /* 0x0000000c0a0a7c10 */ /* 0x008fc8000ff3e0ff */
[----:B------:R-:W-:Y:S01]  /*0280*/  IADD3.X R11, PT, PT, R6, UR13, RZ, P1, !PT ;  /* 0x0000000d060b7c10 */ /* 0x000fe20008ffe4ff */
[----:B------:R-:W-:-:S04]  /*0290*/  IMAD.IADD R6, R13, 0x1, R2 ;  /* 0x000000010d067824 */ /* 0x000fc800078e0202 */
[----:B------:R-:W-:Y:S01]  /*02a0*/  IMAD.MOV.U32 R2, RZ, RZ, R6 ;  /* 0x000000ffff027224 */ /* 0x000fe200078e0006 */
[----:B----4-:R-:W-:-:S04]  /*02b0*/  ISETP.NE.AND P0, PT, R4, RZ, PT ;  /* 0x000000ff0400720c */ /* 0x010fc80003f05270 */
[----:B------:R-:W-:Y:S02]  /*02c0*/  FSEL R0, R7, RZ, !P0 ;  /* 0x000000ff07007208 */ /* 0x000fe40004000000 */
[----:B--2---:R-:W-:-:S03]  /*02d0*/  ISETP.GE.U32.AND P0, PT, R6, UR14, PT ;  /* 0x0000000e06007c0c */ /* 0x004fc6000bf06070 */
[----:B-----5:R-:W-:Y:S01]  /*02e0*/  FMUL R15, R0, R9 ;  /* 0x00000009000f7220 */ /* 0x020fe20000400000 */
[----:B------:R-:W-:-:S04]  /*02f0*/  ISETP.GE.U32.AND.EX P0, PT, RZ, UR15, PT, P0 ;  /* 0x0000000fff007c0c */ /* 0x000fc8000bf06100 */
[----:B------:R0:W-:Y:S09]  /*0300*/  STG.E desc[UR6][R10.64], R15 ;  /* 0x0000000f0a007986 */ /* 0x0001f2000c101906 */
[----:B------:R-:W-:Y:S05]  /*0310*/  @!P0 BRA `(.L_x_35) ;  /* 0xfffffffc00b48947 */ /* 0x000fea000383ffff */
[----:B------:R-:W-:Y:S05]  /*0320*/  EXIT ;  /* 0x000000000000794d */ /* 0x000fea0003800000 */
        .weak           $__internal_3_$__cuda_sm20_rcp_rn_f32_slowpath
        .type           $__internal_3_$__cuda_sm20_rcp_rn_f32_slowpath,@function
        .size           $__internal_3_$__cuda_sm20_rcp_rn_f32_slowpath,(.L_x_51 - $__internal_3_$__cuda_sm20_rcp_rn_f32_slowpath)
$__internal_3_$__cuda_sm20_rcp_rn_f32_slowpath:
[----:B------:R-:W-:-:S05]  /*0330*/  IMAD.SHL.U32 R5, R0, 0x2, RZ ;  /* 0x0000000200057824 */ /* 0x000fca00078e00ff */
[----:B------:R-:W-:-:S04]  /*0340*/  SHF.R.U32.HI R5, RZ, 0x18, R5 ;  /* 0x00000018ff057819 */ /* 0x000fc80000011605 */
[----:B------:R-:W-:-:S13]  /*0350*/  ISETP.NE.U32.AND P0, PT, R5, RZ, PT ;  /* 0x000000ff0500720c */ /* 0x000fda0003f05070 */
[----:B------:R-:W-:Y:S05]  /*0360*/  @P0 BRA `(.L_x_36) ;  /* 0x00000000002c0947 */ /* 0x000fea0003800000 */
[----:B------:R-:W-:-:S05]  /*0370*/  IMAD.SHL.U32 R5, R0, 0x2, RZ ;  /* 0x0000000200057824 */ /* 0x000fca00078e00ff */
[----:B------:R-:W-:-:S13]  /*0380*/  ISETP.NE.AND P0, PT, R5, RZ, PT ;  /* 0x000000ff0500720c */ /* 0x000fda0003f05270 */
[----:B------:R0:W1:Y:S01]  /*0390*/  @!P0 MUFU.RCP R5, R0 ;  /* 0x0000000000058308 */ /* 0x0000620000001000 */
[----:B------:R-:W-:Y:S05]  /*03a0*/  @!P0 BRA `(.L_x_37) ;  /* 0x0000000000a48947 */ /* 0x000fea0003800000 */
[----:B------:R-:W-:-:S04]  /*03b0*/  FFMA R7, R0, 1.84467440737095516160e+19, RZ ;  /* 0x5f80000000077823 */ /* 0x000fc800000000ff */
[----:B0-----:R-:W1:Y:S02]  /*03c0*/  MUFU.RCP R0, R7 ;  /* 0x0000000700007308 */ /* 0x001e640000001000 */
[----:B-1----:R-:W-:-:S04]  /*03d0*/  FFMA R5, R7, R0, -1 ;  /* 0xbf80000007057423 */ /* 0x002fc80000000000 */
[----:B------:R-:W-:-:S04]  /*03e0*/  FADD.FTZ R5, -R5, -RZ ;  /* 0x800000ff05057221 */ /* 0x000fc80000010100 */
[----:B------:R-:W-:-:S04]  /*03f0*/  FFMA R0, R0, R5, R0 ;  /* 0x0000000500007223 */ /* 0x000fc80000000000 */
[----:B------:R-:W-:Y:S01]  /*0400*/  FFMA R5, R0, 1.84467440737095516160e+19, RZ ;  /* 0x5f80000000057823 */ /* 0x000fe200000000ff */
[----:B------:R-:W-:Y:S06]  /*0410*/  BRA `(.L_x_37) ;  /* 0x0000000000887947 */ /* 0x000fec0003800000 */
.L_x_36:
[----:B------:R-:W-:-:S05]  /*0420*/  VIADD R7, R5, 0xffffff03 ;  /* 0xffffff0305077836 */ /* 0x000fca0000000000 */
[----:B------:R-:W-:-:S13]  /*0430*/  ISETP.GT.U32.AND P0, PT, R7, 0x1, PT ;  /* 0x000000010700780c */ /* 0x000fda0003f04070 */
[----:B------:R-:W-:Y:S05]  /*0440*/  @P0 BRA `(.L_x_38) ;  /* 0x0000000000780947 */ /* 0x000fea0003800000 */
[----:B------:R-:W-:Y:S01]  /*0450*/  LOP3.LUT R9, R0, 0x7fffff, RZ, 0xc0, !PT ;  /* 0x007fffff00097812 */ /* 0x000fe200078ec0ff */
[----:B------:R-:W-:Y:S02]  /*0460*/  IMAD.MOV.U32 R14, RZ, RZ, 0x3 ;  /* 0x00000003ff0e7424 */ /* 0x000fe400078e00ff */
[----:B------:R-:W-:Y:S01]  /*0470*/  VIADD R5, R5, 0xffffff04 ;  /* 0xffffff0405057836 */ /* 0x000fe20000000000 */
[----:B------:R-:W-:Y:S02]  /*0480*/  LOP3.LUT R9, R9, 0x3f800000, RZ, 0xfc, !PT ;  /* 0x3f80000009097812 */ /* 0x000fe400078efcff */
[----:B------:R-:W-:Y:S02]  /*0490*/  SHF.L.U32 R13, R14, R7, RZ ;  /* 0x000000070e0d7219 */ /* 0x000fe400000006ff */
[----:B------:R-:W0:Y:S02]  /*04a0*/  MUFU.RCP R10, R9 ;  /* 0x00000009000a7308 */ /* 0x000e240000001000 */
[----:B0-----:R-:W-:-:S04]  /*04b0*/  FFMA R11, R9, R10, -1 ;  /* 0xbf800000090b7423 */ /* 0x001fc8000000000a */
[----:B------:R-:W-:-:S04]  /*04c0*/  FADD.FTZ R11, -R11, -RZ ;  /* 0x800000ff0b0b7221 */ /* 0x000fc80000010100 */
[CCC-:B------:R-:W-:Y:S01]  /*04d0*/  FFMA.RM R12, R10.reuse, R11.reuse, R10.reuse ;  /* 0x0000000b0a0c7223 */ /* 0x1c0fe2000000400a */
[----:B------:R-:W-:-:S04]  /*04e0*/  FFMA.RP R11, R10, R11, R10 ;  /* 0x0000000b0a0b7223 */ /* 0x000fc8000000800a */
[C---:B------:R-:W-:Y:S02]  /*04f0*/  LOP3.LUT R10, R12.reuse, 0x7fffff, RZ, 0xc0, !PT ;  /* 0x007fffff0c0a7812 */ /* 0x040fe400078ec0ff */
[----:B------:R-:W-:Y:S02]  /*0500*/  FSETP.NEU.FTZ.AND P0, PT, R12, R11, PT ;  /* 0x0000000b0c00720b */ /* 0x000fe40003f1d000 */
[----:B------:R-:W-:Y:S02]  /*0510*/  LOP3.LUT R10, R10, 0x800000, RZ, 0xfc, !PT ;  /* 0x008000000a0a7812 */ /* 0x000fe400078efcff */
[----:B------:R-:W-:Y:S02]  /*0520*/  SEL R11, RZ, 0xffffffff, !P0 ;  /* 0xffffffffff0b7807 */ /* 0x000fe40004000000 */
[----:B------:R-:W-:Y:S02]  /*0530*/  LOP3.LUT R12, R13, R10, RZ, 0xc0, !PT ;  /* 0x0000000a0d0c7212 */ /* 0x000fe400078ec0ff */
[----:B------:R-:W-:Y:S01]  /*0540*/  SHF.R.U32.HI R5, RZ, R5, R10 ;  /* 0x00000005ff057219 */ /* 0x000fe2000001160a */
[----:B------:R-:W-:Y:S01]  /*0550*/  IMAD.MOV R11, RZ, RZ, -R11 ;  /* 0x000000ffff0b7224 */ /* 0x000fe200078e0a0b */
[----:B------:R-:W-:-:S04]  /*0560*/  SHF.R.U32.HI R12, RZ, R7, R12 ;  /* 0x00000007ff0c7219 */ /* 0x000fc8000001160c */
[----:B------:R-:W-:Y:S02]  /*0570*/  LOP3.LUT P1, RZ, R11, R7, R10, 0xf8, !PT ;  /* 0x000000070bff7212 */ /* 0x000fe4000782f80a */
[C---:B------:R-:W-:Y:S02]  /*0580*/  LOP3.LUT P0, RZ, R12.reuse, 0x1, RZ, 0xc0, !PT ;  /* 0x000000010cff7812 */ /* 0x040fe4000780c0ff */
[----:B------:R-:W-:-:S04]  /*0590*/  LOP3.LUT P2, RZ, R12, 0x2, RZ, 0xc0, !PT ;  /* 0x000000020cff7812 */ /* 0x000fc8000784c0ff */
[----:B------:R-:W-:Y:S02]  /*05a0*/  PLOP3.LUT P0, PT, P0, P1, P2, 0xe0, 0x0 ;  /* 0x000000000000781c */ /* 0x000fe40000703c20 */
[----:B------:R-:W-:Y:S02]  /*05b0*/  LOP3.LUT P1, RZ, R0, 0x7fffff, RZ, 0xc0, !PT ;  /* 0x007fffff00ff7812 */ /* 0x000fe4000782c0ff */
[----:B------:R-:W-:-:S05]  /*05c0*/  SEL R7, RZ, 0x1, !P0 ;  /* 0x00000001ff077807 */ /* 0x000fca0004000000 */
[----:B------:R-:W-:-:S05]  /*05d0*/  IMAD.MOV R7, RZ, RZ, -R7 ;  /* 0x000000ffff077224 */ /* 0x000fca00078e0a07 */
[----:B------:R-:W-:-:S13]  /*05e0*/  ISETP.GE.AND P0, PT, R7, RZ, PT ;  /* 0x000000ff0700720c */ /* 0x000fda0003f06270 */
[----:B------:R-:W-:-:S04]  /*05f0*/  @!P0 VIADD R5, R5, 0x1 ;  /* 0x0000000105058836 */ /* 0x000fc80000000000 */
[----:B------:R-:W-:-:S05]  /*0600*/  @!P1 IMAD.SHL.U32 R5, R5, 0x2, RZ ;  /* 0x0000000205059824 */ /* 0x000fca00078e00ff */
[----:B------:R-:W-:Y:S01]  /*0610*/  LOP3.LUT R5, R5, 0x80000000, R0, 0xf8, !PT ;  /* 0x8000000005057812 */ /* 0x000fe200078ef800 */
[----:B------:R-:W-:Y:S06]  /*0620*/  BRA `(.L_x_37) ;  /* 0x0000000000047947 */ /* 0x000fec0003800000 */
.L_x_38:
[----:B------:R2:W3:Y:S02]  /*0630*/  MUFU.RCP R5, R0 ;  /* 0x0000000000057308 */ /* 0x0004e40000001000 */
.L_x_37:
[----:B------:R-:W-:-:S04]  /*0640*/  IMAD.MOV.U32 R9, RZ, RZ, 0x0 ;  /* 0x00000000ff097424 */ /* 0x000fc800078e00ff */
[----:B0123--:R-:W-:Y:S05]  /*0650*/  RET.REL.NODEC R8 `(dropout_fwd_f32) ;  /* 0xfffffff808687950 */ /* 0x00ffea0003c3ffff */
.L_x_39:
        /* <DEDUP_REMOVED lines=10> */
.L_x_51:


//--------------------- .text.dropout_bwd_f16     --------------------------
	.section	.text.dropout_bwd_f16,"ax",@progbits
	.align	128
        .global         dropout_bwd_f16
        .type           dropout_bwd_f16,@function
        .size           dropout_bwd_f16,(.L_x_56 - dropout_bwd_f16)
        .other          dropout_bwd_f16,@"STO_CUDA_ENTRY STV_DEFAULT"
dropout_bwd_f16:
.text.dropout_bwd_f16:
        /* <DEDUP_REMOVED lines=9> */
[----:B------:R-:W0:Y:S01]  /*0090*/  LDC.U16 R12, c[0x0][0x380] ;  /* 0x0000e000ff0c7b82 */ /* 0x000e220000000400 */
        /* <DEDUP_REMOVED lines=8> */
[----:B------:R-:W1:Y:S06]  /*0120*/  LDCU.64 UR12, c[0x0][0x398] ;  /* 0x00007300ff0c77ac */ /* 0x000e6c0008000a00 */
.L_x_42:
[----:B----4-:R-:W-:-:S04]  /*0130*/  IADD3 R4, P0, PT, R6, UR8, RZ ;  /* 0x0000000806047c10 */ /* 0x010fc8000ff1e0ff */
[----:B------:R-:W-:-:S05]  /*0140*/  IADD3.X R5, PT, PT, R11, UR9, RZ, P0, !PT ;  /* 0x000000090b057c10 */ /* 0x000fca00087fe4ff */
[----:B--2---:R2:W4:Y:S01]  /*0150*/  LDG.E.U8 R4, desc[UR6][R4.64] ;  /* 0x0000000604047981 */ /* 0x004522000c1e1100 */
[----:B-1----:R-:W-:-:S04]  /*0160*/  LEA R2, P0, R6, UR12, 0x1 ;  /* 0x0000000c06027c11 */ /* 0x002fc8000f8008ff */
[----:B------:R-:W-:-:S05]  /*0170*/  LEA.HI.X R3, R6, UR13, R11, 0x1, P0 ;  /* 0x0000000d06037c11 */ /* 0x000fca00080f0c0b */
[----:B------:R1:W5:Y:S01]  /*0180*/  LDG.E.U16 R10, desc[UR6][R2.64] ;  /* 0x00000006020a7981 */ /* 0x000362000c1e1500 */
[----:B------:R-:W-:Y:S01]  /*0190*/  BSSY.RECONVERGENT B0, `(.L_x_40) ;  /* 0x0000013000007945 */ /* 0x000fe20003800200 */
[----:B--2---:R-:W-:Y:S02]  /*01a0*/  PRMT R5, RZ, 0x7610, R5 ;  /* 0x00007610ff057816 */ /* 0x004fe40000000005 */
[----:B----4-:R-:W-:-:S13]  /*01b0*/  ISETP.NE.AND P0, PT, R4, RZ, PT ;  /* 0x000000ff0400720c */ /* 0x010fda0003f05270 */
[----:B-1----:R-:W-:Y:S05]  /*01c0*/  @P0 BRA `(.L_x_41) ;  /* 0x00000000003c0947 */ /* 0x002fea0003800000 */
[----:B0-----:R-:W-:-:S04]  /*01d0*/  LEA R4, P0, R6, UR10, 0x1 ;  /* 0x0000000a06047c11 */ /* 0x001fc8000f8008ff */
[----:B------:R-:W-:-:S05]  /*01e0*/  LEA.HI.X R5, R6, UR11, R11, 0x1, P0 ;  /* 0x0000000b06057c11 */ /* 0x000fca00080f0c0b */
[----:B------:R0:W2:Y:S02]  /*01f0*/  LDG.E.U16 R4, desc[UR6][R4.64] ;  /* 0x0000000604047981 */ /* 0x0000a4000c1e1500 */
[----:B0-----:R-:W-:-:S05]  /*0200*/  HADD2 R5, -R12.H0_H0, 1, 1 ;  /* 0x3c003c000c057430 */ /* 0x001fca0000000900 */
[----:B------:R-:W-:-:S04]  /*0210*/  HADD2.F32 R6, -RZ, R5.H0_H0 ;  /* 0x20000005ff067230 */ /* 0x000fc80000004100 */
[----:B------:R-:W0:Y:S01]  /*0220*/  MUFU.RCP R8, R6 ;  /* 0x0000000600087308 */ /* 0x000e220000001000 */
[----:B--2---:R-:W-:-:S05]  /*0230*/  HADD2.F32 R9, -RZ, R4.H0_H0 ;  /* 0x20000004ff097230 */ /* 0x004fca0000004100 */
[----:B0-----:R-:W-:-:S05]  /*0240*/  FMUL R13, R9, R8 ;  /* 0x00000008090d7220 */ /* 0x001fca0000400000 */
[----:B------:R-:W-:-:S05]  /*0250*/  F2FP.F16.F32.PACK_AB R5, RZ, R13 ;  /* 0x0000000dff05723e */ /* 0x000fca00000000ff */
[C---:B------:R-:W-:Y:S02]  /*0260*/  HSETP2.GEU.AND P1, PT, |R5|.reuse.H0_H0, 8.523464202880859375e-06, 8.523464202880859375e-06, PT ;  /* 0x008f008f05007434 */ /* 0x040fe40003f2ea00 */
[----:B------:R-:W-:-:S05]  /*0270*/  HSETP2.GT.AND P0, PT, |R5|.H0_H0, RZ.H0_H0, PT ;  /* 0x200000ff05007234 */ /* 0x000fca0003f04a00 */
[----:B------:R-:W-:-:S13]  /*0280*/  PLOP3.LUT P0, PT, P1, P0, PT, 0xf2, 0x2f ;  /* 0x00000000002f781c */ /* 0x000fda0000f01e72 */
[----:B------:R-:W-:-:S04]  /*0290*/  @!P0 FFMA R9, -R6, R13, R9 ;  /* 0x0000000d06098223 */ /* 0x000fc80000000109 */
[----:B------:R-:W-:-:S05]  /*02a0*/  @!P0 FFMA R9, R8, R9, R13 ;  /* 0x0000000908098223 */ /* 0x000fca000000000d */
[----:B------:R-:W-:-:S07]  /*02b0*/  @!P0 F2FP.F16.F32.PACK_AB R5, RZ, R9 ;  /* 0x00000009ff05823e */ /* 0x000fce00000000ff */
.L_x_41:
[----:B0--3--:R-:W-:Y:S05]  /*02c0*/  BSYNC.RECONVERGENT B0 ;  /* 0x0000000000007941 */ /* 0x009fea0003800200 */
.L_x_40:
[----:B-----5:R-:W-:Y:S02]  /*02d0*/  HADD2 R5, R10.H0_H0, R5.H0_H0 ;  /* 0x200000050a057230 */ /* 0x020fe40000000800 */
[----:B------:R-:W-:-:S03]  /*02e0*/  IMAD.IADD R6, R7, 0x1, R0 ;  /* 0x0000000107067824 */ /* 0x000fc600078e0200 */
[----:B------:R0:W-:Y:S02]  /*02f0*/  STG.E.U16 desc[UR6][R2.64], R5 ;  /* 0x0000000502007986 */ /* 0x0001e4000c101506 */
[----:B------:R-:W-:Y:S01]  /*0300*/  ISETP.GE.U32.AND P0, PT, R6, UR14, PT ;  /* 0x0000000e06007c0c */ /* 0x000fe2000bf06070 */
[----:B------:R-:W-:-:S03]  /*0310*/  IMAD.MOV.U32 R0, RZ, RZ, R6 ;  /* 0x000000ffff007224 */ /* 0x000fc600078e0006 */
[----:B------:R-:W-:-:S13]  /*0320*/  ISETP.GE.U32.AND.EX P0, PT, RZ, UR15, PT, P0 ;  /* 0x0000000fff007c0c */ /* 0x000fda000bf06100 */
[----:B0-----:R-:W-:Y:S05]  /*0330*/  @!P0 BRA `(.L_x_42) ;  /* 0xfffffffc007c8947 */ /* 0x001fea000383ffff */
[----:B------:R-:W-:Y:S05]  /*0340*/  EXIT ;  /* 0x000000000000794d */ /* 0x000fea0003800000 */
.L_x_43:
        /* <DEDUP_REMOVED lines=11> */
.L_x_56:


//--------------------- .text.dropout_fwd_f16     --------------------------
	.section	.text.dropout_fwd_f16,"ax",@progbits
	.align	128
        .global         dropout_fwd_f16
        .type           dropout_fwd_f16,@function
        .size           dropout_fwd_f16,(.L_x_57 - dropout_fwd_f16)
        .other          dropout_fwd_f16,@"STO_CUDA_ENTRY STV_DEFAULT"
dropout_fwd_f16:
.text.dropout_fwd_f16:
        /* <DEDUP_REMOVED lines=19> */
.L_x_46:
[C---:B----4-:R-:W-:Y:S01]  /*0130*/  IADD3 R4, P0, PT, R6.reuse, UR8, RZ ;  /* 0x0000000806047c10 */ /* 0x050fe2000ff1e0ff */
[----:B------:R-:W-:-:S03]  /*0140*/  IMAD.SHL.U32 R2, R6, 0x2, RZ ;  /* 0x0000000206027824 */ /* 0x000fc600078e00ff */
[----:B------:R-:W-:-:S05]  /*0150*/  IADD3.X R5, PT, PT, R11, UR9, RZ, P0, !PT ;  /* 0x000000090b057c10 */ /* 0x000fca00087fe4ff */
[----:B--2---:R2:W4:Y:S01]  /*0160*/  LDG.E.U8 R4, desc[UR6][R4.64] ;  /* 0x0000000604047981 */ /* 0x004522000c1e1100 */
[----:B------:R-:W-:Y:S02]  /*0170*/  SHF.L.U64.HI R3, R6, 0x1, R11 ;  /* 0x0000000106037819 */ /* 0x000fe4000001020b */
[----:B0-----:R-:W-:-:S04]  /*0180*/  IADD3 R6, P0, PT, R2, UR10, RZ ;  /* 0x0000000a02067c10 */ /* 0x001fc8000ff1e0ff */
[----:B------:R-:W-:-:S05]  /*0190*/  IADD3.X R7, PT, PT, R3, UR11, RZ, P0, !PT ;  /* 0x0000000b03077c10 */ /* 0x000fca00087fe4ff */
[----:B------:R0:W5:Y:S01]  /*01a0*/  LDG.E.U16 R10, desc[UR6][R6.64] ;  /* 0x00000006060a7981 */ /* 0x000162000c1e1500 */
[----:B------:R-:W-:Y:S01]  /*01b0*/  BSSY.RECONVERGENT B0, `(.L_x_44) ;  /* 0x0000010000007945 */ /* 0x000fe20003800200 */
[----:B-1----:R-:W-:Y:S02]  /*01c0*/  IADD3 R2, P2, PT, R2, UR12, RZ ;  /* 0x0000000c02027c10 */ /* 0x002fe4000ff5e0ff */
[----:B--2---:R-:W-:Y:S02]  /*01d0*/  PRMT R5, RZ, 0x7610, R5 ;  /* 0x00007610ff057816 */ /* 0x004fe40000000005 */
[----:B----4-:R-:W-:-:S13]  /*01e0*/  ISETP.NE.AND P0, PT, R4, RZ, PT ;  /* 0x000000ff0400720c */ /* 0x010fda0003f05270 */
[----:B0-----:R-:W-:Y:S05]  /*01f0*/  @P0 BRA `(.L_x_45) ;  /* 0x00000000002c0947 */ /* 0x001fea0003800000 */
[----:B------:R-:W-:-:S05]  /*0200*/  HADD2 R4, -R12.H0_H0, 1, 1 ;  /* 0x3c003c000c047430 */ /* 0x000fca0000000900 */
[----:B------:R-:W-:-:S04]  /*0210*/  HADD2.F32 R4, -RZ, R4.H0_H0 ;  /* 0x20000004ff047230 */ /* 0x000fc80000004100 */
[----:B------:R-:W0:Y:S02]  /*0220*/  MUFU.RCP R5, R4 ;  /* 0x0000000400057308 */ /* 0x000e240000001000 */
[----:B0-----:R-:W-:-:S05]  /*0230*/  F2FP.F16.F32.PACK_AB R6, RZ, R5 ;  /* 0x00000005ff06723e */ /* 0x001fca00000000ff */
[C---:B------:R-:W-:Y:S02]  /*0240*/  HSETP2.GEU.AND P1, PT, |R6|.reuse.H0_H0, 8.523464202880859375e-06, 8.523464202880859375e-06, PT ;  /* 0x008f008f06007434 */ /* 0x040fe40003f2ea00 */
[----:B------:R-:W-:-:S05]  /*0250*/  HSETP2.GT.AND P0, PT, |R6|.H0_H0, RZ.H0_H0, PT ;  /* 0x200000ff06007234 */ /* 0x000fca0003f04a00 */
[----:B------:R-:W-:-:S13]  /*0260*/  PLOP3.LUT P0, PT, P1, P0, PT, 0xf2, 0x2f ;  /* 0x00000000002f781c */ /* 0x000fda0000f01e72 */
[----:B------:R-:W-:-:S04]  /*0270*/  @!P0 FFMA R8, -R4, R5, 1 ;  /* 0x3f80000004088423 */ /* 0x000fc80000000105 */
[--C-:B------:R-:W-:Y:S01]  /*0280*/  @!P0 FFMA R8, R5, R8, R5.reuse ;  /* 0x0000000805088223 */ /* 0x100fe20000000005 */
[----:B------:R-:W-:-:S04]  /*0290*/  PRMT R5, R6, 0x7610, R5 ;  /* 0x0000761006057816 */ /* 0x000fc80000000005 */
[----:B------:R-:W-:-:S07]  /*02a0*/  @!P0 F2FP.F16.F32.PACK_AB R5, RZ, R8 ;  /* 0x00000008ff05823e */ /* 0x000fce00000000ff */
.L_x_45:
[----:B---3--:R-:W-:Y:S05]  /*02b0*/  BSYNC.RECONVERGENT B0 ;  /* 0x0000000000007941 */ /* 0x008fea0003800200 */
.L_x_44:
[----:B-----5:R-:W-:Y:S01]  /*02c0*/  HMUL2 R5, R10.H0_H0, R5.H0_H0 ;  /* 0x200000050a057232 */ /* 0x020fe20000000800 */
[----:B------:R-:W-:Y:S01]  /*02d0*/  IADD3.X R3, PT, PT, R3, UR13, RZ, P2, !PT ;  /* 0x0000000d03037c10 */ /* 0x000fe200097fe4ff */
[----:B------:R-:W-:-:S04]  /*02e0*/  IMAD.IADD R6, R9, 0x1, R0 ;  /* 0x0000000109067824 */ /* 0x000fc800078e0200 */
[----:B------:R0:W-:Y:S01]  /*02f0*/  STG.E.U16 desc[UR6][R2.64], R5 ;  /* 0x0000000502007986 */ /* 0x0001e2000c101506 */
[----:B------:R-:W-:Y:S01]  /*0300*/  ISETP.GE.U32.AND P0, PT, R6, UR14, PT ;  /* 0x0000000e06007c0c */ /* 0x000fe2000bf06070 */
[----:B------:R-:W-:-:S03]  /*0310*/  IMAD.MOV.U32 R0, RZ, RZ, R6 ;  /* 0x000000ffff007224 */ /* 0x000fc600078e0006 */
[----:B------:R-:W-:-:S13]  /*0320*/  ISETP.GE.U32.AND.EX P0, PT, RZ, UR15, PT, P0 ;  /* 0x0000000fff007c0c */ /* 0x000fda000bf06100 */
[----:B0-----:R-:W-:Y:S05]  /*0330*/  @!P0 BRA `(.L_x_46) ;  /* 0xfffffffc007c8947 */ /* 0x001fea000383ffff */
[----:B------:R-:W-:Y:S05]  /*0340*/  EXIT ;  /* 0x000000000000794d */ /* 0x000fea0003800000 */
.L_x_47:
        /* <DEDUP_REMOVED lines=11> */
.L_x_57:


//--------------------- .nv.shared.reserved.0     --------------------------
	.section	.nv.shared.reserved.0,"aw",@nobits
	.weak		__nv_reservedSMEM_offset_0_alias
	.size		__nv_reservedSMEM_offset_0_alias, 0, 64
	.other		__nv_reservedSMEM_offset_0_alias,@"STO_CUDA_RESERVED_SHARED STV_DEFAULT"
__nv_reservedSMEM_offset_0_alias:
	.zero		0
	.zero		64


//--------------------- .nv.constant0.dropout_bwd_f64 --------------------------
	.section	.nv.constant0.dropout_bwd_f64,"a",@progbits
	.sectionflags	@""
	.align	4
.nv.constant0.dropout_bwd_f64:
	.zero		936


//--------------------- .nv.constant0.dropout_fwd_f64 --------------------------
	.section	.nv.constant0.dropout_fwd_f64,"a",@progbits
	.sectionflags	@""
	.align	4
.nv.constant0.dropout_fwd_f64:
	.zero		936


//--------------------- .nv.constant0.dropout_bwd_f32 --------------------------
	.section	.nv.constant0.dropout_bwd_f32,"a",@progbits
	.sectionflags	@""
	.align	4
.nv.constant0.dropout_bwd_f32:
	.zero		936


//--------------------- .nv.constant0.dropout_fwd_f32 --------------------------
	.section	.nv.constant0.dropout_fwd_f32,"a",@progbits
	.sectionflags	@""
	.align	4
.nv.constant0.dropout_fwd_f32:
	.zero		936


//--------------------- .nv.constant0.dropout_bwd_f16 --------------------------
	.section	.nv.constant0.dropout_bwd_f16,"a",@progbits
	.sectionflags	@""
	.align	4
.nv.constant0.dropout_bwd_f16:
	.zero		936


//--------------------- .nv.constant0.dropout_fwd_f16 --------------------------
	.section	.nv.constant0.dropout_fwd_f16,"a",@progbits
	.sectionflags	@""
	.align	4
.nv.constant0.dropout_fwd_f16:
	.zero		936


//--------------------- SYMBOLS --------------------------

	.type		.nv.reservedSmem.offset0,@object
	.size		.nv.reservedSmem.offset0,0x4
